def matmul_kernel(
    a_ptr,
    b_ptr,
    c_ptr,
    M,
    N,
    K,
    stride_am,
    stride_ak,
    stride_bk,
    stride_bn,
    stride_cm,
    stride_cn,
    BLOCK_M: tl.constexpr,
    BLOCK_N: tl.constexpr,
    BLOCK_K: tl.constexpr,
    GROUP_M: tl.constexpr,
):
    pid = tl.program_id(axis=0)
    num_pid_m = tl.cdiv(M, BLOCK_M)
    num_pid_n = tl.cdiv(N, BLOCK_N)
    num_pid_in_group = GROUP_M * num_pid_n
    group_id = pid // num_pid_in_group
    first_pid_m = group_id * GROUP_M
    group_size_m = min(num_pid_m - first_pid_m, GROUP_M)
    pid_m = first_pid_m + ((pid % num_pid_in_group) % group_size_m)
    pid_n = (pid % num_pid_in_group) // group_size_m

    offs_am = (pid_m * BLOCK_M + tl.arange(0, BLOCK_M)) % M
    offs_bn = (pid_n * BLOCK_N + tl.arange(0, BLOCK_N)) % N
    offs_k = tl.arange(0, BLOCK_K)
    a_ptrs = a_ptr + offs_am[:, None] * stride_am + offs_k[None, :] * stride_ak
    b_ptrs = b_ptr + offs_k[:, None] * stride_bk + offs_bn[None, :] * stride_bn

    acc = tl.zeros((BLOCK_M, BLOCK_N), dtype=tl.float32)
    for kk in range(0, tl.cdiv(K, BLOCK_K)):
        a = tl.load(a_ptrs, mask=offs_k[None, :] < K - kk * BLOCK_K, other=0.0)
        b = tl.load(b_ptrs, mask=offs_k[:, None] < K - kk * BLOCK_K, other=0.0)
        acc = tl.dot(a, b, acc)
        a_ptrs += BLOCK_K * stride_ak
        b_ptrs += BLOCK_K * stride_bk

    c = acc.to(c_ptr.dtype.element_ty)
    offs_cm = pid_m * BLOCK_M + tl.arange(0, BLOCK_M)
    offs_cn = pid_n * BLOCK_N + tl.arange(0, BLOCK_N)
    c_ptrs = c_ptr + offs_cm[:, None] * stride_cm + offs_cn[None, :] * stride_cn
    mask = (offs_cm[:, None] < M) & (offs_cn[None, :] < N)
    tl.store(c_ptrs, c, mask=mask)

# config = {"BLOCK_K": 16, "BLOCK_M": 128, "BLOCK_N": 64, "GROUP_M": 8, "arch": "sm_80", "dtype": "bf16", "num_ctas": 1, "num_stages": 3, "num_warps": 4}
# arch = sm_80


// ===== COMPILED SASS (sm_80) =====

	.target	sm_80

	.elftype	@"ET_EXEC"


//--------------------- .note.nv.tkinfo           --------------------------
	.section	.note.nv.tkinfo,"",@"SHT_NOTE"
	.sectionflags	@"SHF_NOTE_NV_TKINFO"
	.tkinfo
        /*0018*/ 	.word	0x00000002
        /*0030*/ 	.string	""
        /*0030*/ 	.string	"ptxas"
        /*0030*/ 	.string	"Cuda compilation tools, release 13.0, V13.0.88"
        /*0030*/ 	.string	"Build cuda_13.0.r13.0/compiler.36424714_0"
        /*0030*/ 	.string	"-v  -suppress-debug-info  -lineinfo  -arch sm_80 "



//--------------------- .note.nv.cuinfo           --------------------------
	.section	.note.nv.cuinfo,"",@"SHT_NOTE"
	.sectionflags	@"SHF_NOTE_NV_CUINFO"
        /*0018*/ 	.short	0x0002
        /*001a*/ 	.short	0x0050
        /*001c*/ 	.short	0x0082
	.zero		2


//--------------------- .nv.info                  --------------------------
	.section	.nv.info,"",@"SHT_CUDA_INFO"
	.align	4


	//----- nvinfo : EIATTR_REGCOUNT
	.align		4
        /*0000*/ 	.byte	0x04, 0x2f
        /*0002*/ 	.short	(.L_1 - .L_0)
	.align		4
.L_0:
        /*0004*/ 	.word	index@(matmul_kernel)
        /*0008*/ 	.word	0x000000a6


	//----- nvinfo : EIATTR_FRAME_SIZE
	.align		4
.L_1:
        /*000c*/ 	.byte	0x04, 0x11
        /*000e*/ 	.short	(.L_3 - .L_2)
	.align		4
.L_2:
        /*0010*/ 	.word	index@(matmul_kernel)
        /*0014*/ 	.word	0x00000000


	//----- nvinfo : EIATTR_MIN_STACK_SIZE
	.align		4
.L_3:
        /*0018*/ 	.byte	0x04, 0x12
        /*001a*/ 	.short	(.L_5 - .L_4)
	.align		4
.L_4:
        /*001c*/ 	.word	index@(matmul_kernel)
        /*0020*/ 	.word	0x00000000
.L_5:


//--------------------- .nv.info.matmul_kernel    --------------------------
	.section	.nv.info.matmul_kernel,"",@"SHT_CUDA_INFO"
	.sectionflags	@""
	.align	4


	//----- nvinfo : EIATTR_CUDA_API_VERSION
	.align		4
        /*0000*/ 	.byte	0x04, 0x37
        /*0002*/ 	.short	(.L_7 - .L_6)
.L_6:
        /*0004*/ 	.word	0x00000082


	//----- nvinfo : EIATTR_SW2861232_WAR
	.align		4
.L_7:
        /*0008*/ 	.byte	0x01, 0x35
	.zero		2


	//----- nvinfo : EIATTR_PARAM_CBANK
	.align		4
        /*000c*/ 	.byte	0x04, 0x0a
        /*000e*/ 	.short	(.L_9 - .L_8)
	.align		4
.L_8:
        /*0010*/ 	.word	index@(.nv.constant0.matmul_kernel)
        /*0014*/ 	.short	0x0160
        /*0016*/ 	.short	0x0050


	//----- nvinfo : EIATTR_CBANK_PARAM_SIZE
	.align		4
.L_9:
        /*0018*/ 	.byte	0x03, 0x19
        /*001a*/ 	.short	0x0050


	//----- nvinfo : EIATTR_KPARAM_INFO
	.align		4
        /*001c*/ 	.byte	0x04, 0x17
        /*001e*/ 	.short	(.L_11 - .L_10)
.L_10:
        /*0020*/ 	.word	0x00000000
        /*0024*/ 	.short	0x000d
        /*0026*/ 	.short	0x0048
        /*0028*/ 	.byte	0x00, 0xf4, 0x21, 0x00


	//----- nvinfo : EIATTR_KPARAM_INFO
	.align		4
.L_11:
        /*002c*/ 	.byte	0x04, 0x17
        /*002e*/ 	.short	(.L_13 - .L_12)
.L_12:
        /*0030*/ 	.word	0x00000000
        /*0034*/ 	.short	0x000c
        /*0036*/ 	.short	0x0040
        /*0038*/ 	.byte	0x00, 0xf4, 0x21, 0x00


	//----- nvinfo : EIATTR_KPARAM_INFO
	.align		4
.L_13:
        /*003c*/ 	.byte	0x04, 0x17
        /*003e*/ 	.short	(.L_15 - .L_14)
.L_14:
        /*0040*/ 	.word	0x00000000
        /*0044*/ 	.short	0x000b
        /*0046*/ 	.short	0x0038
        /*0048*/ 	.byte	0x00, 0xf0, 0x11, 0x00


	//----- nvinfo : EIATTR_KPARAM_INFO
	.align		4
.L_15:
        /*004c*/ 	.byte	0x04, 0x17
        /*004e*/ 	.short	(.L_17 - .L_16)
.L_16:
        /*0050*/ 	.word	0x00000000
        /*0054*/ 	.short	0x000a
        /*0056*/ 	.short	0x0034
        /*0058*/ 	.byte	0x00, 0xf0, 0x11, 0x00


	//----- nvinfo : EIATTR_KPARAM_INFO
	.align		4
.L_17:
        /*005c*/ 	.byte	0x04, 0x17
        /*005e*/ 	.short	(.L_19 - .L_18)
.L_18:
        /*0060*/ 	.word	0x00000000
        /*0064*/ 	.short	0x0009
        /*0066*/ 	.short	0x0030
        /*0068*/ 	.byte	0x00, 0xf0, 0x11, 0x00


	//----- nvinfo : EIATTR_KPARAM_INFO
	.align		4
.L_19:
        /*006c*/ 	.byte	0x04, 0x17
        /*006e*/ 	.short	(.L_21 - .L_20)
.L_20:
        /*0070*/ 	.word	0x00000000
        /*0074*/ 	.short	0x0008
        /*0076*/ 	.short	0x002c
        /*0078*/ 	.byte	0x00, 0xf0, 0x11, 0x00


	//----- nvinfo : EIATTR_KPARAM_INFO
	.align		4
.L_21:
        /*007c*/ 	.byte	0x04, 0x17
        /*007e*/ 	.short	(.L_23 - .L_22)
.L_22:
        /*0080*/ 	.word	0x00000000
        /*0084*/ 	.short	0x0007
        /*0086*/ 	.short	0x0028
        /*0088*/ 	.byte	0x00, 0xf0, 0x11, 0x00


	//----- nvinfo : EIATTR_KPARAM_INFO
	.align		4
.L_23:
        /*008c*/ 	.byte	0x04, 0x17
        /*008e*/ 	.short	(.L_25 - .L_24)
.L_24:
        /*0090*/ 	.word	0x00000000
        /*0094*/ 	.short	0x0006
        /*0096*/ 	.short	0x0024
        /*0098*/ 	.byte	0x00, 0xf0, 0x11, 0x00


	//----- nvinfo : EIATTR_KPARAM_INFO
	.align		4
.L_25:
        /*009c*/ 	.byte	0x04, 0x17
        /*009e*/ 	.short	(.L_27 - .L_26)
.L_26:
        /*00a0*/ 	.word	0x00000000
        /*00a4*/ 	.short	0x0005
        /*00a6*/ 	.short	0x0020
        /*00a8*/ 	.byte	0x00, 0xf0, 0x11, 0x00


	//----- nvinfo : EIATTR_KPARAM_INFO
	.align		4
.L_27:
        /*00ac*/ 	.byte	0x04, 0x17
        /*00ae*/ 	.short	(.L_29 - .L_28)
.L_28:
        /*00b0*/ 	.word	0x00000000
        /*00b4*/ 	.short	0x0004
        /*00b6*/ 	.short	0x001c
        /*00b8*/ 	.byte	0x00, 0xf0, 0x11, 0x00


	//----- nvinfo : EIATTR_KPARAM_INFO
	.align		4
.L_29:
        /*00bc*/ 	.byte	0x04, 0x17
        /*00be*/ 	.short	(.L_31 - .L_30)
.L_30:
        /*00c0*/ 	.word	0x00000000
        /*00c4*/ 	.short	0x0003
        /*00c6*/ 	.short	0x0018
        /*00c8*/ 	.byte	0x00, 0xf0, 0x11, 0x00


	//----- nvinfo : EIATTR_KPARAM_INFO
	.align		4
.L_31:
        /*00cc*/ 	.byte	0x04, 0x17
        /*00ce*/ 	.short	(.L_33 - .L_32)
.L_32:
        /*00d0*/ 	.word	0x00000000
        /*00d4*/ 	.short	0x0002
        /*00d6*/ 	.short	0x0010
        /*00d8*/ 	.byte	0x00, 0xf4, 0x21, 0x00


	//----- nvinfo : EIATTR_KPARAM_INFO
	.align		4
.L_33:
        /*00dc*/ 	.byte	0x04, 0x17
        /*00de*/ 	.short	(.L_35 - .L_34)
.L_34:
        /*00e0*/ 	.word	0x00000000
        /*00e4*/ 	.short	0x0001
        /*00e6*/ 	.short	0x0008
        /*00e8*/ 	.byte	0x00, 0xf4, 0x21, 0x00


	//----- nvinfo : EIATTR_KPARAM_INFO
	.align		4
.L_35:
        /*00ec*/ 	.byte	0x04, 0x17
        /*00ee*/ 	.short	(.L_37 - .L_36)
.L_36:
        /*00f0*/ 	.word	0x00000000
        /*00f4*/ 	.short	0x0000
        /*00f6*/ 	.short	0x0000
        /*00f8*/ 	.byte	0x00, 0xf4, 0x21, 0x00


	//----- nvinfo : EIATTR_MAXREG_COUNT
	.align		4
.L_37:
        /*00fc*/ 	.byte	0x03, 0x1b
        /*00fe*/ 	.short	0x00ff


	//----- nvinfo : EIATTR_NUM_BARRIERS
	.align		4
        /*0100*/ 	.byte	0x02, 0x4c
        /*0102*/ 	.byte	0x01
	.zero		1


	//----- nvinfo : EIATTR_MERCURY_ISA_VERSION
	.align		4
        /*0104*/ 	.byte	0x03, 0x5f
        /*0106*/ 	.short	0x0000


	//----- nvinfo : EIATTR_EXIT_INSTR_OFFSETS
	.align		4
        /*0108*/ 	.byte	0x04, 0x1c
        /*010a*/ 	.short	(.L_39 - .L_38)


	//   ....[0]....
.L_38:
        /*010c*/ 	.word	0x00003d60


	//   ....[1]....
        /*0110*/ 	.word	0x00003d90


	//----- nvinfo : EIATTR_REQNTID
	.align		4
.L_39:
        /*0114*/ 	.byte	0x04, 0x10
        /*0116*/ 	.short	(.L_41 - .L_40)
.L_40:
        /*0118*/ 	.word	0x00000080
        /*011c*/ 	.word	0x00000001
        /*0120*/ 	.word	0x00000001
.L_41:


//--------------------- .nv.callgraph             --------------------------
	.section	.nv.callgraph,"",@"SHT_CUDA_CALLGRAPH"
	.align	4
	.sectionentsize	8
	.align		4
        /*0000*/ 	.word	0x00000000
	.align		4
        /*0004*/ 	.word	0xffffffff
	.align		4
        /*0008*/ 	.word	0x00000000
	.align		4
        /*000c*/ 	.word	0xfffffffe
	.align		4
        /*0010*/ 	.word	0x00000000
	.align		4
        /*0014*/ 	.word	0xfffffffd
	.align		4
        /*0018*/ 	.word	0x00000000
	.align		4
        /*001c*/ 	.word	0xfffffffc


//--------------------- .nv.rel.action            --------------------------
	.section	.nv.rel.action,"",@"SHT_CUDA_RELOCINFO"
	.align	8
	.sectionentsize	8
        /*0000*/ 	.byte	0x73, 0x00, 0x00, 0x00, 0x00, 0x00, 0x00, 0x00, 0x00, 0x00, 0x00, 0x11, 0x25, 0x00, 0x05, 0x36


//--------------------- .nv.constant0.matmul_kernel --------------------------
	.section	.nv.constant0.matmul_kernel,"a",@progbits
	.sectionflags	@""
	.align	4
.nv.constant0.matmul_kernel:
	.zero		432


//--------------------- .text.matmul_kernel       --------------------------
	.section	.text.matmul_kernel,"ax",@progbits
	.sectioninfo	@"SHI_REGISTERS=166"
	.align	128
        .global         matmul_kernel
        .type           matmul_kernel,@function
        .size           matmul_kernel,(.L_x_4 - matmul_kernel)
        .other          matmul_kernel,@"STO_CUDA_ENTRY STV_DEFAULT"
matmul_kernel:
.text.matmul_kernel:
[----:B------:R-:W-:Y:S02]  /*0000*/  IMAD.MOV.U32 R1, RZ, RZ, c[0x0][0x28] ;  /* 0x00000a00ff017624 */ /* 0x000fe400078e00ff */
[----:B------:R-:W-:Y:S01]  /*0010*/  IMAD.MOV.U32 R0, RZ, RZ, c[0x0][0x17c] ;  /* 0x00005f00ff007624 */ /* 0x000fe200078e00ff */
[----:B------:R-:W0:Y:S01]  /*0020*/  S2R R5, SR_CTAID.X ;  /* 0x0000000000057919 */ /* 0x000e220000002500 */
[----:B------:R-:W-:Y:S01]  /*0030*/  IMAD.MOV.U32 R142, RZ, RZ, c[0x0][0x180] ;  /* 0x00006000ff8e7624 */ /* 0x000fe200078e00ff */
[----:B------:R-:W-:Y:S01]  /*0040*/  ULDC.64 UR4, c[0x0][0x118] ;  /* 0x0000460000047ab9 */ /* 0x000fe20000000a00 */
[----:B------:R-:W-:Y:S01]  /*0050*/  IMAD.MOV.U32 R144, RZ, RZ, c[0x0][0x180] ;  /* 0x00006000ff907624 */ /* 0x000fe200078e00ff */
[----:B------:R-:W-:Y:S02]  /*0060*/  IADD3 R0, R0, 0x3f, RZ ;  /* 0x0000003f00007810 */ /* 0x000fe40007ffe0ff */
[----:B------:R-:W-:Y:S02]  /*0070*/  IADD3 R142, R142, 0xf, RZ ;  /* 0x0000000f8e8e7810 */ /* 0x000fe40007ffe0ff */
[----:B------:R-:W-:-:S04]  /*0080*/  SHF.R.S32.HI R3, RZ, 0x1f, R0 ;  /* 0x0000001fff037819 */ /* 0x000fc80000011400 */
[----:B------:R-:W-:-:S04]  /*0090*/  LEA.HI R3, R3, R0, RZ, 0x6 ;  /* 0x0000000003037211 */ /* 0x000fc800078f30ff */
[----:B------:R-:W-:-:S05]  /*00a0*/  SHF.R.S32.HI R3, RZ, 0x6, R3 ;  /* 0x00000006ff037819 */ /* 0x000fca0000011403 */
[----:B------:R-:W-:Y:S01]  /*00b0*/  IMAD.SHL.U32 R4, R3, 0x8, RZ ;  /* 0x0000000803047824 */ /* 0x000fe200078e00ff */
[----:B0-----:R-:W-:-:S04]  /*00c0*/  IABS R8, R5 ;  /* 0x0000000500087213 */ /* 0x001fc80000000000 */
[-C--:B------:R-:W-:Y:S02]  /*00d0*/  IABS R7, R4.reuse ;  /* 0x0000000400077213 */ /* 0x080fe40000000000 */
[----:B------:R-:W-:Y:S02]  /*00e0*/  IABS R10, R4 ;  /* 0x00000004000a7213 */ /* 0x000fe40000000000 */
[----:B------:R-:W0:Y:S08]  /*00f0*/  I2F.RP R0, R7 ;  /* 0x0000000700007306 */ /* 0x000e300000209400 */
[----:B0-----:R-:W0:Y:S02]  /*0100*/  MUFU.RCP R0, R0 ;  /* 0x0000000000007308 */ /* 0x001e240000001000 */
[----:B0-----:R-:W-:Y:S01]  /*0110*/  IADD3 R2, R0, 0xffffffe, RZ ;  /* 0x0ffffffe00027810 */ /* 0x001fe20007ffe0ff */
[----:B------:R-:W-:-:S05]  /*0120*/  IMAD.MOV R0, RZ, RZ, -R10 ;  /* 0x000000ffff007224 */ /* 0x000fca00078e0a0a */
[----:B------:R0:W1:Y:S02]  /*0130*/  F2I.FTZ.U32.TRUNC.NTZ R3, R2 ;  /* 0x0000000200037305 */ /* 0x000064000021f000 */
[----:B0-----:R-:W-:Y:S02]  /*0140*/  IMAD.MOV.U32 R2, RZ, RZ, RZ ;  /* 0x000000ffff027224 */ /* 0x001fe400078e00ff */
[----:B-1----:R-:W-:-:S04]  /*0150*/  IMAD.MOV R6, RZ, RZ, -R3 ;  /* 0x000000ffff067224 */ /* 0x002fc800078e0a03 */
[----:B------:R-:W-:Y:S02]  /*0160*/  IMAD R9, R6, R7, RZ ;  /* 0x0000000706097224 */ /* 0x000fe400078e02ff */
[----:B------:R-:W-:Y:S02]  /*0170*/  IMAD.MOV.U32 R6, RZ, RZ, R8 ;  /* 0x000000ffff067224 */ /* 0x000fe400078e0008 */
[----:B------:R-:W-:-:S06]  /*0180*/  IMAD.HI.U32 R3, R3, R9, R2 ;  /* 0x0000000903037227 */ /* 0x000fcc00078e0002 */
[----:B------:R-:W-:-:S04]  /*0190*/  IMAD.HI.U32 R3, R3, R6, RZ ;  /* 0x0000000603037227 */ /* 0x000fc800078e00ff */
[----:B------:R-:W-:-:S05]  /*01a0*/  IMAD R0, R3, R0, R6 ;  /* 0x0000000003007224 */ /* 0x000fca00078e0206 */
[----:B------:R-:W-:-:S13]  /*01b0*/  ISETP.GT.U32.AND P1, PT, R7, R0, PT ;  /* 0x000000000700720c */ /* 0x000fda0003f24070 */
[----:B------:R-:W-:Y:S01]  /*01c0*/  @!P1 IMAD.IADD R0, R0, 0x1, -R7 ;  /* 0x0000000100009824 */ /* 0x000fe200078e0a07 */
[----:B------:R-:W-:Y:S02]  /*01d0*/  @!P1 IADD3 R3, R3, 0x1, RZ ;  /* 0x0000000103039810 */ /* 0x000fe40007ffe0ff */
[----:B------:R-:W-:Y:S02]  /*01e0*/  ISETP.NE.AND P1, PT, R4, RZ, PT ;  /* 0x000000ff0400720c */ /* 0x000fe40003f25270 */
[----:B------:R-:W-:Y:S02]  /*01f0*/  ISETP.GE.U32.AND P0, PT, R0, R7, PT ;  /* 0x000000070000720c */ /* 0x000fe40003f06070 */
[----:B------:R-:W-:-:S04]  /*0200*/  LOP3.LUT R0, R5, R4, RZ, 0x3c, !PT ;  /* 0x0000000405007212 */ /* 0x000fc800078e3cff */
[----:B------:R-:W-:Y:S01]  /*0210*/  ISETP.GE.AND P2, PT, R0, RZ, PT ;  /* 0x000000ff0000720c */ /* 0x000fe20003f46270 */
[----:B------:R-:W-:-:S05]  /*0220*/  IMAD.MOV.U32 R0, RZ, RZ, c[0x0][0x178] ;  /* 0x00005e00ff007624 */ /* 0x000fca00078e00ff */
[----:B------:R-:W-:Y:S02]  /*0230*/  IADD3 R0, R0, 0x7f, RZ ;  /* 0x0000007f00007810 */ /* 0x000fe40007ffe0ff */
[----:B------:R-:W-:-:S05]  /*0240*/  @P0 IADD3 R3, R3, 0x1, RZ ;  /* 0x0000000103030810 */ /* 0x000fca0007ffe0ff */
[----:B------:R-:W-:Y:S01]  /*0250*/  IMAD.MOV.U32 R2, RZ, RZ, R3 ;  /* 0x000000ffff027224 */ /* 0x000fe200078e0003 */
[----:B------:R-:W-:-:S03]  /*0260*/  SHF.R.S32.HI R3, RZ, 0x1f, R0 ;  /* 0x0000001fff037819 */ /* 0x000fc60000011400 */
[----:B------:R-:W-:Y:S01]  /*0270*/  @!P2 IMAD.MOV R2, RZ, RZ, -R2 ;  /* 0x000000ffff02a224 */ /* 0x000fe200078e0a02 */
[----:B------:R-:W-:Y:S02]  /*0280*/  @!P1 LOP3.LUT R2, RZ, R4, RZ, 0x33, !PT ;  /* 0x00000004ff029212 */ /* 0x000fe400078e33ff */
[----:B------:R-:W-:-:S03]  /*0290*/  LEA.HI R3, R3, R0, RZ, 0x7 ;  /* 0x0000000003037211 */ /* 0x000fc600078f38ff */
[----:B------:R-:W-:Y:S02]  /*02a0*/  IMAD.SHL.U32 R6, R2, 0x8, RZ ;  /* 0x0000000802067824 */ /* 0x000fe400078e00ff */
[----:B------:R-:W-:-:S03]  /*02b0*/  IMAD.MOV R2, RZ, RZ, -R2 ;  /* 0x000000ffff027224 */ /* 0x000fc600078e0a02 */
[----:B------:R-:W-:Y:S01]  /*02c0*/  LEA.HI.SX32 R3, R3, -R6, 0x19 ;  /* 0x8000000603037211 */ /* 0x000fe200078fcaff */
[----:B------:R-:W-:-:S03]  /*02d0*/  IMAD R8, R4, R2, R5 ;  /* 0x0000000204087224 */ /* 0x000fc600078e0205 */
[----:B------:R-:W-:-:S04]  /*02e0*/  IMNMX R11, R3, 0x8, PT ;  /* 0x00000008030b7817 */ /* 0x000fc80003800200 */
[-C--:B------:R-:W-:Y:S02]  /*02f0*/  IABS R7, R11.reuse ;  /* 0x0000000b00077213 */ /* 0x080fe40000000000 */
[----:B------:R-:W-:Y:S02]  /*0300*/  IABS R4, R11 ;  /* 0x0000000b00047213 */ /* 0x000fe40000000000 */
[----:B------:R-:W0:Y:S08]  /*0310*/  I2F.RP R0, R7 ;  /* 0x0000000700007306 */ /* 0x000e300000209400 */
[----:B0-----:R-:W0:Y:S02]  /*0320*/  MUFU.RCP R0, R0 ;  /* 0x0000000000007308 */ /* 0x001e240000001000 */
[----:B0-----:R-:W-:Y:S01]  /*0330*/  IADD3 R3, R0, 0xffffffe, RZ ;  /* 0x0ffffffe00037810 */ /* 0x001fe20007ffe0ff */
[----:B------:R-:W-:-:S05]  /*0340*/  IMAD.MOV R0, RZ, RZ, -R4 ;  /* 0x000000ffff007224 */ /* 0x000fca00078e0a04 */
[----:B------:R-:W0:Y:S02]  /*0350*/  F2I.FTZ.U32.TRUNC.NTZ R3, R3 ;  /* 0x0000000300037305 */ /* 0x000e24000021f000 */
[----:B0-----:R-:W-:-:S04]  /*0360*/  IMAD.MOV R9, RZ, RZ, -R3 ;  /* 0x000000ffff097224 */ /* 0x001fc800078e0a03 */
[----:B------:R-:W-:Y:S01]  /*0370*/  IMAD.MOV.U32 R2, RZ, RZ, R9 ;  /* 0x000000ffff027224 */ /* 0x000fe200078e0009 */
[----:B------:R-:W-:-:S03]  /*0380*/  IABS R9, R8 ;  /* 0x0000000800097213 */ /* 0x000fc60000000000 */
[----:B------:R-:W-:Y:S02]  /*0390*/  IMAD R5, R2, R7, RZ ;  /* 0x0000000702057224 */ /* 0x000fe400078e02ff */
[----:B------:R-:W-:-:S04]  /*03a0*/  IMAD.MOV.U32 R2, RZ, RZ, RZ ;  /* 0x000000ffff027224 */ /* 0x000fc800078e00ff */
        /* <DEDUP_REMOVED lines=9> */
[----:B------:R-:W-:Y:S02]  /*0440*/  ISETP.GE.AND P2, PT, R0, RZ, PT ;  /* 0x000000ff0000720c */ /* 0x000fe40003f46270 */
[----:B------:R-:W0:Y:S05]  /*0450*/  S2R R0, SR_TID.X ;  /* 0x0000000000007919 */ /* 0x000e2a0000002100 */
[----:B------:R-:W-:Y:S02]  /*0460*/  @P0 IADD3 R2, R2, 0x1, RZ ;  /* 0x0000000102020810 */ /* 0x000fe40007ffe0ff */
[----:B------:R-:W-:-:S03]  /*0470*/  ISETP.GT.AND P0, PT, R142, 0xf, PT ;  /* 0x0000000f8e00780c */ /* 0x000fc60003f04270 */
[----:B------:R-:W-:-:S04]  /*0480*/  IMAD.MOV.U32 R3, RZ, RZ, R2 ;  /* 0x000000ffff037224 */ /* 0x000fc800078e0002 */
[----:B------:R-:W-:Y:S01]  /*0490*/  @!P2 IMAD.MOV R3, RZ, RZ, -R3 ;  /* 0x000000ffff03a224 */ /* 0x000fe200078e0a03 */
[----:B------:R-:W-:-:S05]  /*04a0*/  @!P1 LOP3.LUT R3, RZ, R11, RZ, 0x33, !PT ;  /* 0x0000000bff039212 */ /* 0x000fca00078e33ff */
[----:B------:R-:W-:Y:S02]  /*04b0*/  IMAD.MOV R4, RZ, RZ, -R3 ;  /* 0x000000ffff047224 */ /* 0x000fe400078e0a03 */
[----:B------:R-:W-:Y:S02]  /*04c0*/  IMAD.SHL.U32 R3, R3, 0x40, RZ ;  /* 0x0000004003037824 */ /* 0x000fe400078e00ff */
[----:B------:R-:W-:Y:S01]  /*04d0*/  IMAD R4, R11, R4, R8 ;  /* 0x000000040b047224 */ /* 0x000fe200078e0208 */
[----:B0-----:R-:W-:-:S03]  /*04e0*/  LOP3.LUT R2, R0, 0x7f, RZ, 0xc0, !PT ;  /* 0x0000007f00027812 */ /* 0x001fc600078ec0ff */
[----:B------:R-:W-:-:S04]  /*04f0*/  IMAD.IADD R5, R6, 0x1, R4 ;  /* 0x0000000106057824 */ /* 0x000fc800078e0204 */
[----:B------:R-:W-:Y:S01]  /*0500*/  IMAD R4, R5, 0x80, R2 ;  /* 0x0000008005047824 */ /* 0x000fe200078e0202 */
[----:B------:R-:W-:Y:S05]  /*0510*/  @P0 BRA `(.L_x_0) ;  /* 0x0000012000000947 */ /* 0x000fea0003800000 */
[----:B------:R-:W-:Y:S01]  /*0520*/  IMAD.SHL.U32 R5, R0, 0x20, RZ ;  /* 0x0000002000057824 */ /* 0x000fe200078e00ff */
[----:B------:R-:W-:Y:S01]  /*0530*/  CS2R R76, SRZ ;  /* 0x00000000004c7805 */ /* 0x000fe2000001ff00 */
        /* <DEDUP_REMOVED lines=15> */
[----:B------:R-:W-:Y:S05]  /*0630*/  BRA `(.L_x_1) ;  /* 0x00001b1000007947 */ /* 0x000fea0003800000 */
.L_x_0:
[----:B------:R-:W-:Y:S01]  /*0640*/  IABS R23, c[0x0][0x17c] ;  /* 0x00005f0000177a13 */ /* 0x000fe20000000000 */
[----:B------:R-:W-:Y:S01]  /*0650*/  IMAD.MOV.U32 R114, RZ, RZ, c[0x0][0x188] ;  /* 0x00006200ff727624 */ /* 0x000fe200078e00ff */
[----:B------:R-:W-:Y:S01]  /*0660*/  IABS R25, c[0x0][0x178] ;  /* 0x00005e0000197a13 */ /* 0x000fe20000000000 */
[----:B------:R-:W-:Y:S01]  /*0670*/  CS2R R80, SRZ ;  /* 0x0000000000507805 */ /* 0x000fe2000001ff00 */
[----:B------:R-:W0:Y:S01]  /*0680*/  I2F.RP R10, R23 ;  /* 0x00000017000a7306 */ /* 0x000e220000209400 */
[----:B------:R-:W-:Y:S01]  /*0690*/  SHF.R.U32.HI R8, RZ, 0x4, R0 ;  /* 0x00000004ff087819 */ /* 0x000fe20000011600 */
[----:B------:R-:W-:Y:S01]  /*06a0*/  IMAD.SHL.U32 R108, R114, 0x8, RZ ;  /* 0x00000008726c7824 */ /* 0x000fe200078e00ff */
[----:B------:R-:W-:Y:S01]  /*06b0*/  LEA.HI R5, R0, R3, RZ, 0x1c ;  /* 0x0000000300057211 */ /* 0x000fe200078fe0ff */
[----:B------:R-:W-:Y:S01]  /*06c0*/  IMAD R109, R114, 0x7, RZ ;  /* 0x00000007726d7824 */ /* 0x000fe200078e02ff */
[----:B------:R-:W-:Y:S01]  /*06d0*/  SGXT.U32 R8, R8, 0x3 ;  /* 0x000000030808781a */ /* 0x000fe20000000000 */
[C---:B------:R-:W-:Y:S01]  /*06e0*/  IMAD R110, R114.reuse, 0x6, RZ ;  /* 0x00000006726e7824 */ /* 0x040fe200078e02ff */
[----:B------:R-:W-:Y:S01]  /*06f0*/  IABS R92, R4 ;  /* 0x00000004005c7213 */ /* 0x000fe20000000000 */
[----:B------:R-:W1:Y:S01]  /*0700*/  I2F.RP R11, R25 ;  /* 0x00000019000b7306 */ /* 0x000e620000209400 */
[----:B------:R-:W-:Y:S01]  /*0710*/  LOP3.LUT R26, R3, R8, RZ, 0xfc, !PT ;  /* 0x00000008031a7212 */ /* 0x000fe200078efcff */
[C---:B------:R-:W-:Y:S01]  /*0720*/  IMAD R111, R114.reuse, 0x5, RZ ;  /* 0x00000005726f7824 */ /* 0x040fe200078e02ff */
[----:B------:R-:W-:Y:S01]  /*0730*/  CS2R R82, SRZ ;  /* 0x0000000000527805 */ /* 0x000fe2000001ff00 */
[----:B------:R-:W-:Y:S01]  /*0740*/  IMAD.SHL.U32 R112, R114, 0x4, RZ ;  /* 0x0000000472707824 */ /* 0x000fe200078e00ff */
[----:B------:R-:W-:Y:S01]  /*0750*/  LOP3.LUT R28, R26, 0x20, RZ, 0xfc, !PT ;  /* 0x000000201a1c7812 */ /* 0x000fe200078efcff */
[----:B------:R-:W-:Y:S01]  /*0760*/  IMAD R113, R114, 0x3, RZ ;  /* 0x0000000372717824 */ /* 0x000fe200078e02ff */
[C---:B------:R-:W-:Y:S01]  /*0770*/  LOP3.LUT R29, R26.reuse, 0x18, RZ, 0xfc, !PT ;  /* 0x000000181a1d7812 */ /* 0x040fe200078efcff */
[----:B0-----:R-:W0:Y:S01]  /*0780*/  MUFU.RCP R10, R10 ;  /* 0x0000000a000a7308 */ /* 0x001e220000001000 */
[----:B------:R-:W-:Y:S01]  /*0790*/  IABS R16, R28 ;  /* 0x0000001c00107213 */ /* 0x000fe20000000000 */
[----:B------:R-:W-:Y:S01]  /*07a0*/  CS2R R76, SRZ ;  /* 0x00000000004c7805 */ /* 0x000fe2000001ff00 */
[----:B------:R-:W-:Y:S01]  /*07b0*/  IABS R17, R29 ;  /* 0x0000001d00117213 */ /* 0x000fe20000000000 */
[----:B------:R-:W-:Y:S01]  /*07c0*/  CS2R R78, SRZ ;  /* 0x00000000004e7805 */ /* 0x000fe2000001ff00 */
[C---:B------:R-:W-:Y:S01]  /*07d0*/  LOP3.LUT R27, R26.reuse, 0x28, RZ, 0xfc, !PT ;  /* 0x000000281a1b7812 */ /* 0x040fe200078efcff */
[----:B------:R-:W-:Y:S01]  /*07e0*/  CS2R R72, SRZ ;  /* 0x0000000000487805 */ /* 0x000fe2000001ff00 */
[C---:B------:R-:W-:Y:S01]  /*07f0*/  LOP3.LUT R31, R26.reuse, 0x8, RZ, 0xfc, !PT ;  /* 0x000000081a1f7812 */ /* 0x040fe200078efcff */
[----:B-1----:R-:W1:Y:S01]  /*0800*/  MUFU.RCP R11, R11 ;  /* 0x0000000b000b7308 */ /* 0x002e620000001000 */
[----:B------:R-:W-:Y:S01]  /*0810*/  LOP3.LUT R30, R26, 0x10, RZ, 0xfc, !PT ;  /* 0x000000101a1e7812 */ /* 0x000fe200078efcff */
[----:B------:R-:W-:Y:S01]  /*0820*/  CS2R R74, SRZ ;  /* 0x00000000004a7805 */ /* 0x000fe2000001ff00 */
[----:B------:R-:W-:Y:S01]  /*0830*/  IABS R21, R31 ;  /* 0x0000001f00157213 */ /* 0x000fe20000000000 */
[----:B------:R-:W-:Y:S01]  /*0840*/  CS2R R68, SRZ ;  /* 0x0000000000447805 */ /* 0x000fe2000001ff00 */
[----:B------:R-:W-:Y:S01]  /*0850*/  IABS R19, R30 ;  /* 0x0000001e00137213 */ /* 0x000fe20000000000 */
[----:B------:R-:W-:Y:S01]  /*0860*/  CS2R R70, SRZ ;  /* 0x0000000000467805 */ /* 0x000fe2000001ff00 */
[----:B------:R-:W-:Y:S01]  /*0870*/  CS2R R64, SRZ ;  /* 0x0000000000407805 */ /* 0x000fe2000001ff00 */
[----:B0-----:R-:W-:Y:S01]  /*0880*/  IADD3 R6, R10, 0xffffffe, RZ ;  /* 0x0ffffffe0a067810 */ /* 0x001fe20007ffe0ff */
[----:B------:R-:W-:Y:S01]  /*0890*/  CS2R R66, SRZ ;  /* 0x0000000000427805 */ /* 0x000fe2000001ff00 */
[----:B------:R-:W-:Y:S01]  /*08a0*/  IADD3 R10, R5, 0x38, RZ ;  /* 0x00000038050a7810 */ /* 0x000fe20007ffe0ff */
[----:B------:R-:W-:Y:S01]  /*08b0*/  CS2R R60, SRZ ;  /* 0x00000000003c7805 */ /* 0x000fe2000001ff00 */
[----:B------:R0:W2:Y:S01]  /*08c0*/  F2I.FTZ.U32.TRUNC.NTZ R7, R6 ;  /* 0x0000000600077305 */ /* 0x0000a2000021f000 */
[----:B------:R-:W-:Y:S01]  /*08d0*/  CS2R R62, SRZ ;  /* 0x00000000003e7805 */ /* 0x000fe2000001ff00 */
[----:B------:R-:W-:Y:S01]  /*08e0*/  CS2R R56, SRZ ;  /* 0x0000000000387805 */ /* 0x000fe2000001ff00 */
[----:B------:R-:W-:Y:S01]  /*08f0*/  CS2R R58, SRZ ;  /* 0x00000000003a7805 */ /* 0x000fe2000001ff00 */
[----:B-1----:R-:W-:Y:S01]  /*0900*/  IADD3 R9, R11, 0xffffffe, RZ ;  /* 0x0ffffffe0b097810 */ /* 0x002fe20007ffe0ff */
[----:B------:R-:W-:Y:S01]  /*0910*/  CS2R R52, SRZ ;  /* 0x0000000000347805 */ /* 0x000fe2000001ff00 */
[----:B------:R-:W-:Y:S01]  /*0920*/  LOP3.LUT R11, R26, 0x30, RZ, 0xfc, !PT ;  /* 0x000000301a0b7812 */ /* 0x000fe200078efcff */
[----:B------:R-:W-:Y:S01]  /*0930*/  CS2R R54, SRZ ;  /* 0x0000000000367805 */ /* 0x000fe2000001ff00 */
[----:B------:R-:W-:Y:S01]  /*0940*/  CS2R R48, SRZ ;  /* 0x0000000000307805 */ /* 0x000fe2000001ff00 */
[----:B0-----:R-:W-:Y:S01]  /*0950*/  IMAD.MOV.U32 R6, RZ, RZ, RZ ;  /* 0x000000ffff067224 */ /* 0x001fe200078e00ff */
[----:B------:R-:W0:Y:S01]  /*0960*/  F2I.FTZ.U32.TRUNC.NTZ R9, R9 ;  /* 0x0000000900097305 */ /* 0x000e22000021f000 */
[----:B------:R-:W-:Y:S01]  /*0970*/  IABS R13, R11 ;  /* 0x0000000b000d7213 */ /* 0x000fe20000000000 */
[----:B------:R-:W-:Y:S01]  /*0980*/  CS2R R50, SRZ ;  /* 0x0000000000327805 */ /* 0x000fe2000001ff00 */
[----:B------:R-:W-:Y:S01]  /*0990*/  CS2R R44, SRZ ;  /* 0x00000000002c7805 */ /* 0x000fe2000001ff00 */
[----:B------:R-:W-:Y:S01]  /*09a0*/  CS2R R46, SRZ ;  /* 0x00000000002e7805 */ /* 0x000fe2000001ff00 */
[----:B------:R-:W-:Y:S01]  /*09b0*/  CS2R R40, SRZ ;  /* 0x0000000000287805 */ /* 0x000fe2000001ff00 */
[----:B--2---:R-:W-:Y:S01]  /*09c0*/  IMAD.MOV R12, RZ, RZ, -R7 ;  /* 0x000000ffff0c7224 */ /* 0x004fe200078e0a07 */
[----:B------:R-:W-:Y:S01]  /*09d0*/  CS2R R42, SRZ ;  /* 0x00000000002a7805 */ /* 0x000fe2000001ff00 */
[----:B------:R-:W-:Y:S01]  /*09e0*/  CS2R R36, SRZ ;  /* 0x0000000000247805 */ /* 0x000fe2000001ff00 */
[----:B------:R-:W-:Y:S01]  /*09f0*/  CS2R R38, SRZ ;  /* 0x0000000000267805 */ /* 0x000fe2000001ff00 */
[----:B------:R-:W-:Y:S01]  /*0a00*/  IMAD.MOV.U32 R8, RZ, RZ, R12 ;  /* 0x000000ffff087224 */ /* 0x000fe200078e000c */
[----:B------:R-:W-:Y:S01]  /*0a10*/  IABS R12, R10 ;  /* 0x0000000a000c7213 */ /* 0x000fe20000000000 */
[----:B------:R-:W-:Y:S01]  /*0a20*/  CS2R R32, SRZ ;  /* 0x0000000000207805 */ /* 0x000fe2000001ff00 */
[----:B------:R-:W-:Y:S01]  /*0a30*/  CS2R R34, SRZ ;  /* 0x0000000000227805 */ /* 0x000fe2000001ff00 */
[----:B------:R-:W-:-:S02]  /*0a40*/  IMAD R5, R8, R23, RZ ;  /* 0x0000001708057224 */ /* 0x000fc400078e02ff */
[----:B0-----:R-:W-:Y:S02]  /*0a50*/  IMAD.MOV R14, RZ, RZ, -R9 ;  /* 0x000000ffff0e7224 */ /* 0x001fe400078e0a09 */
[----:B------:R-:W-:Y:S01]  /*0a60*/  IMAD.HI.U32 R6, R7, R5, R6 ;  /* 0x0000000507067227 */ /* 0x000fe200078e0006 */
[----:B------:R-:W-:-:S03]  /*0a70*/  SHF.R.S32.HI R5, RZ, 0x1f, R142 ;  /* 0x0000001fff057819 */ /* 0x000fc6000001148e */
[----:B------:R-:W-:Y:S01]  /*0a80*/  IMAD R15, R14, R25, RZ ;  /* 0x000000190e0f7224 */ /* 0x000fe200078e02ff */
[----:B------:R-:W-:Y:S01]  /*0a90*/  LEA.HI R142, R5, R142, RZ, 0x4 ;  /* 0x0000008e058e7211 */ /* 0x000fe200078f20ff */
[----:B------:R-:W-:-:S03]  /*0aa0*/  IMAD.HI.U32 R8, R6, R13, RZ ;  /* 0x0000000d06087227 */ /* 0x000fc600078e00ff */
[----:B------:R-:W-:Y:S01]  /*0ab0*/  SHF.R.S32.HI R142, RZ, 0x4, R142 ;  /* 0x00000004ff8e7819 */ /* 0x000fe2000001148e */
[----:B------:R-:W-:-:S04]  /*0ac0*/  IMAD.HI.U32 R7, R6, R12, RZ ;  /* 0x0000000c06077227 */ /* 0x000fc800078e00ff */
[----:B------:R-:W-:Y:S02]  /*0ad0*/  IMAD.MOV R14, RZ, RZ, -R8 ;  /* 0x000000ffff0e7224 */ /* 0x000fe400078e0a08 */
[----:B------:R-:W-:Y:S02]  /*0ae0*/  IMAD.MOV.U32 R8, RZ, RZ, RZ ;  /* 0x000000ffff087224 */ /* 0x000fe400078e00ff */
[----:B------:R-:W-:Y:S02]  /*0af0*/  IMAD.MOV R7, RZ, RZ, -R7 ;  /* 0x000000ffff077224 */ /* 0x000fe400078e0a07 */
[----:B------:R-:W-:Y:S01]  /*0b00*/  IMAD.HI.U32 R18, R9, R15, R8 ;  /* 0x0000000f09127227 */ /* 0x000fe200078e0008 */
[----:B------:R-:W-:-:S03]  /*0b10*/  IABS R15, R27 ;  /* 0x0000001b000f7213 */ /* 0x000fc60000000000 */
[----:B------:R-:W-:-:S04]  /*0b20*/  IMAD.HI.U32 R9, R6, R16, RZ ;  /* 0x0000001006097227 */ /* 0x000fc800078e00ff */
[----:B------:R-:W-:Y:S02]  /*0b30*/  IMAD R5, R23, R7, R12 ;  /* 0x0000000717057224 */ /* 0x000fe400078e020c */
[----:B------:R-:W-:-:S03]  /*0b40*/  IMAD.HI.U32 R12, R6, R17, RZ ;  /* 0x00000011060c7227 */ /* 0x000fc600078e00ff */
[C---:B------:R-:W-:Y:S01]  /*0b50*/  ISETP.GT.U32.AND P0, PT, R23.reuse, R5, PT ;  /* 0x000000051700720c */ /* 0x040fe20003f04070 */
[C---:B------:R-:W-:Y:S02]  /*0b60*/  IMAD R7, R23.reuse, R14, R13 ;  /* 0x0000000e17077224 */ /* 0x040fe400078e020d */
[----:B------:R-:W-:Y:S02]  /*0b70*/  IMAD.MOV R9, RZ, RZ, -R9 ;  /* 0x000000ffff097224 */ /* 0x000fe400078e0a09 */
[----:B------:R-:W-:Y:S01]  /*0b80*/  IMAD.MOV R20, RZ, RZ, -R12 ;  /* 0x000000ffff147224 */ /* 0x000fe200078e0a0c */
[C---:B------:R-:W-:Y:S01]  /*0b90*/  ISETP.GT.U32.AND P3, PT, R23.reuse, R7, PT ;  /* 0x000000071700720c */ /* 0x040fe20003f64070 */
[----:B------:R-:W-:Y:S01]  /*0ba0*/  IMAD R12, R23, R9, R16 ;  /* 0x00000009170c7224 */ /* 0x000fe200078e0210 */
[----:B------:R-:W-:Y:S01]  /*0bb0*/  LOP3.LUT R9, R0, 0x40, RZ, 0xc0, !PT ;  /* 0x0000004000097812 */ /* 0x000fe200078ec0ff */
[----:B------:R-:W-:-:S03]  /*0bc0*/  IMAD.HI.U32 R8, R6, R15, RZ ;  /* 0x0000000f06087227 */ /* 0x000fc600078e00ff */
[----:B------:R-:W-:Y:S01]  /*0bd0*/  ISETP.GT.U32.AND P4, PT, R23, R12, PT ;  /* 0x0000000c1700720c */ /* 0x000fe20003f84070 */
[----:B------:R-:W-:-:S04]  /*0be0*/  IMAD.HI.U32 R14, R6, R21, RZ ;  /* 0x00000015060e7227 */ /* 0x000fc800078e00ff */
[----:B------:R-:W-:-:S04]  /*0bf0*/  IMAD.HI.U32 R13, R6, R19, RZ ;  /* 0x00000013060d7227 */ /* 0x000fc800078e00ff */
[----:B------:R-:W-:Y:S02]  /*0c00*/  IMAD.MOV R8, RZ, RZ, -R8 ;  /* 0x000000ffff087224 */ /* 0x000fe400078e0a08 */
[----:B------:R-:W-:Y:S02]  /*0c10*/  IMAD.MOV R24, RZ, RZ, -R14 ;  /* 0x000000ffff187224 */ /* 0x000fe400078e0a0e */
[----:B------:R-:W-:Y:S01]  /*0c20*/  IMAD.MOV R22, RZ, RZ, -R13 ;  /* 0x000000ffff167224 */ /* 0x000fe200078e0a0d */
[----:B------:R-:W-:Y:S01]  /*0c30*/  LOP3.LUT R13, R0, 0x7, RZ, 0xc0, !PT ;  /* 0x00000007000d7812 */ /* 0x000fe200078ec0ff */
[C---:B------:R-:W-:Y:S02]  /*0c40*/  IMAD R14, R23.reuse, R20, R17 ;  /* 0x00000014170e7224 */ /* 0x040fe400078e0211 */
[C---:B------:R-:W-:Y:S02]  /*0c50*/  IMAD R8, R23.reuse, R8, R15 ;  /* 0x0000000817087224 */ /* 0x040fe400078e020f */
[C---:B------:R-:W-:Y:S01]  /*0c60*/  IMAD R15, R23.reuse, R22, R19 ;  /* 0x00000016170f7224 */ /* 0x040fe200078e0213 */
[----:B------:R-:W-:Y:S01]  /*0c70*/  IABS R19, R26 ;  /* 0x0000001a00137213 */ /* 0x000fe20000000000 */
[C---:B------:R-:W-:Y:S01]  /*0c80*/  IMAD R16, R23.reuse, R24, R21 ;  /* 0x0000001817107224 */ /* 0x040fe200078e0215 */
[----:B------:R-:W-:Y:S01]  /*0c90*/  ISETP.GT.U32.AND P5, PT, R23, R14, PT ;  /* 0x0000000e1700720c */ /* 0x000fe20003fa4070 */
[--C-:B------:R-:W-:Y:S01]  /*0ca0*/  @!P3 IMAD.IADD R7, R7, 0x1, -R23.reuse ;  /* 0x000000010707b824 */ /* 0x100fe200078e0a17 */
[----:B------:R-:W-:Y:S01]  /*0cb0*/  ISETP.GT.U32.AND P2, PT, R23, R8, PT ;  /* 0x000000081700720c */ /* 0x000fe20003f44070 */
[--C-:B------:R-:W-:Y:S01]  /*0cc0*/  @!P0 IMAD.IADD R5, R5, 0x1, -R23.reuse ;  /* 0x0000000105058824 */ /* 0x100fe200078e0a17 */
[C---:B------:R-:W-:Y:S01]  /*0cd0*/  ISETP.GT.U32.AND P0, PT, R23.reuse, R16, PT ;  /* 0x000000101700720c */ /* 0x040fe20003f04070 */
[----:B------:R-:W-:Y:S01]  /*0ce0*/  @!P4 IMAD.IADD R12, R12, 0x1, -R23 ;  /* 0x000000010c0cc824 */ /* 0x000fe200078e0a17 */
[C---:B------:R-:W-:Y:S01]  /*0cf0*/  ISETP.GT.U32.AND P4, PT, R23.reuse, R7, PT ;  /* 0x000000071700720c */ /* 0x040fe20003f84070 */
[----:B------:R-:W-:Y:S01]  /*0d00*/  IMAD.HI.U32 R6, R6, R19, RZ ;  /* 0x0000001306067227 */ /* 0x000fe200078e00ff */
[----:B------:R-:W-:-:S02]  /*0d10*/  ISETP.GT.U32.AND P1, PT, R23, R5, PT ;  /* 0x000000051700720c */ /* 0x000fc40003f24070 */
[----:B------:R-:W-:Y:S01]  /*0d20*/  ISETP.GT.U32.AND P6, PT, R23, R15, PT ;  /* 0x0000000f1700720c */ /* 0x000fe20003fc4070 */
[----:B------:R-:W-:Y:S01]  /*0d30*/  IMAD.SHL.U32 R17, R0, 0x80, RZ ;  /* 0x0000008000117824 */ /* 0x000fe200078e00ff */
[----:B------:R-:W-:Y:S01]  /*0d40*/  ISETP.GE.AND P3, PT, R10, RZ, PT ;  /* 0x000000ff0a00720c */ /* 0x000fe20003f66270 */
[----:B------:R-:W-:Y:S01]  /*0d50*/  IMAD.MOV R6, RZ, RZ, -R6 ;  /* 0x000000ffff067224 */ /* 0x000fe200078e0a06 */
[----:B------:R-:W-:Y:S01]  /*0d60*/  SHF.R.U32.HI R22, RZ, 0x1, R9 ;  /* 0x00000001ff167819 */ /* 0x000fe20000011609 */
[----:B------:R-:W-:Y:S01]  /*0d70*/  @!P5 IMAD.IADD R14, R14, 0x1, -R23 ;  /* 0x000000010e0ed824 */ /* 0x000fe200078e0a17 */
[----:B------:R-:W-:Y:S01]  /*0d80*/  LOP3.LUT R20, R17, 0x800, RZ, 0xc0, !PT ;  /* 0x0000080011147812 */ /* 0x000fe200078ec0ff */
[C---:B------:R-:W-:Y:S01]  /*0d90*/  IMAD R17, R23.reuse, R6, R19 ;  /* 0x0000000617117224 */ /* 0x040fe200078e0213 */
[----:B------:R-:W-:Y:S01]  /*0da0*/  SHF.R.S32.HI R6, RZ, 0x6, R0 ;  /* 0x00000006ff067819 */ /* 0x000fe20000011400 */
[--C-:B------:R-:W-:Y:S01]  /*0db0*/  @!P0 IMAD.IADD R16, R16, 0x1, -R23.reuse ;  /* 0x0000000110108824 */ /* 0x100fe200078e0a17 */
[----:B------:R-:W-:Y:S01]  /*0dc0*/  ISETP.GT.U32.AND P0, PT, R23, R14, PT ;  /* 0x0000000e1700720c */ /* 0x000fe20003f04070 */
[----:B------:R-:W-:Y:S01]  /*0dd0*/  @!P4 IMAD.IADD R7, R7, 0x1, -R23 ;  /* 0x000000010707c824 */ /* 0x000fe200078e0a17 */
[----:B------:R-:W-:Y:S01]  /*0de0*/  ISETP.GT.U32.AND P4, PT, R23, R17, PT ;  /* 0x000000111700720c */ /* 0x000fe20003f84070 */
[----:B------:R-:W-:Y:S01]  /*0df0*/  IMAD.HI.U32 R18, R18, R92, RZ ;  /* 0x0000005c12127227 */ /* 0x000fe200078e00ff */
[----:B------:R-:W-:-:S03]  /*0e00*/  SGXT R6, R6, 0x1 ;  /* 0x000000010606781a */ /* 0x000fc60000000200 */
[----:B------:R-:W-:Y:S01]  /*0e10*/  IMAD.MOV R18, RZ, RZ, -R18 ;  /* 0x000000ffff127224 */ /* 0x000fe200078e0a12 */
[----:B------:R-:W-:Y:S01]  /*0e20*/  LOP3.LUT R6, R6, 0x90, RZ, 0xc0, !PT ;  /* 0x0000009006067812 */ /* 0x000fe200078ec0ff */
[----:B------:R-:W-:Y:S02]  /*0e30*/  IMAD.SHL.U32 R9, R13, 0x10, RZ ;  /* 0x000000100d097824 */ /* 0x000fe400078e00ff */
[--C-:B------:R-:W-:Y:S02]  /*0e40*/  @!P1 IMAD.IADD R5, R5, 0x1, -R23.reuse ;  /* 0x0000000105059824 */ /* 0x100fe400078e0a17 */
[----:B------:R-:W-:Y:S01]  /*0e50*/  IMAD R92, R25, R18, R92 ;  /* 0x00000012195c7224 */ /* 0x000fe200078e025c */
[----:B------:R-:W-:Y:S01]  /*0e60*/  LOP3.LUT R22, R9, R22, RZ, 0x3c, !PT ;  /* 0x0000001609167212 */ /* 0x000fe200078e3cff */
[--C-:B------:R-:W-:Y:S01]  /*0e70*/  @!P2 IMAD.IADD R8, R8, 0x1, -R23.reuse ;  /* 0x000000010808a824 */ /* 0x100fe200078e0a17 */
[----:B------:R-:W-:Y:S01]  /*0e80*/  ISETP.GT.U32.AND P2, PT, R23, R16, PT ;  /* 0x000000101700720c */ /* 0x000fe20003f44070 */
[----:B------:R-:W-:Y:S01]  /*0e90*/  @!P6 IMAD.IADD R15, R15, 0x1, -R23 ;  /* 0x000000010f0fe824 */ /* 0x000fe200078e0a17 */
[C---:B------:R-:W-:Y:S01]  /*0ea0*/  ISETP.GT.U32.AND P6, PT, R23.reuse, R12, PT ;  /* 0x0000000c1700720c */ /* 0x040fe20003fc4070 */
[----:B------:R-:W-:Y:S01]  /*0eb0*/  IMAD.MOV.U32 R9, RZ, RZ, R5 ;  /* 0x000000ffff097224 */ /* 0x000fe200078e0005 */
[----:B------:R-:W-:Y:S01]  /*0ec0*/  ISETP.GT.U32.AND P5, PT, R23, R8, PT ;  /* 0x000000081700720c */ /* 0x000fe20003fa4070 */
[--C-:B------:R-:W-:Y:S01]  /*0ed0*/  @!P0 IMAD.IADD R14, R14, 0x1, -R23.reuse ;  /* 0x000000010e0e8824 */ /* 0x100fe200078e0a17 */
[----:B------:R-:W-:Y:S01]  /*0ee0*/  ISETP.GT.U32.AND P0, PT, R25, R92, PT ;  /* 0x0000005c1900720c */ /* 0x000fe20003f04070 */
[----:B------:R-:W-:Y:S01]  /*0ef0*/  @!P4 IMAD.IADD R17, R17, 0x1, -R23 ;  /* 0x000000011111c824 */ /* 0x000fe200078e0a17 */
[----:B------:R-:W-:Y:S01]  /*0f00*/  ISETP.GT.U32.AND P1, PT, R23, R15, PT ;  /* 0x0000000f1700720c */ /* 0x000fe20003f24070 */
[----:B------:R-:W-:Y:S01]  /*0f10*/  @!P3 IMAD.MOV R9, RZ, RZ, -R9 ;  /* 0x000000ffff09b224 */ /* 0x000fe200078e0a09 */
[----:B------:R-:W-:Y:S01]  /*0f20*/  ISETP.GE.AND P3, PT, R11, RZ, PT ;  /* 0x000000ff0b00720c */ /* 0x000fe20003f66270 */
[----:B------:R-:W-:Y:S01]  /*0f30*/  IMAD.MOV.U32 R11, RZ, RZ, R7 ;  /* 0x000000ffff0b7224 */ /* 0x000fe200078e0007 */
[----:B------:R-:W-:Y:S01]  /*0f40*/  ISETP.GT.U32.AND P4, PT, R23, R17, PT ;  /* 0x000000111700720c */ /* 0x000fe20003f84070 */
[----:B------:R-:W-:Y:S01]  /*0f50*/  IMAD.SHL.U32 R5, R0, 0x20, RZ ;  /* 0x0000002000057824 */ /* 0x000fe200078e00ff */
[----:B------:R-:W-:Y:S01]  /*0f60*/  SHF.R.S32.HI R7, RZ, 0x2, R0 ;  /* 0x00000002ff077819 */ /* 0x000fe20000011400 */
[--C-:B------:R-:W-:Y:S01]  /*0f70*/  @!P6 IMAD.IADD R12, R12, 0x1, -R23.reuse ;  /* 0x000000010c0ce824 */ /* 0x100fe200078e0a17 */
[----:B------:R-:W-:Y:S01]  /*0f80*/  ISETP.GE.AND P6, PT, R27, RZ, PT ;  /* 0x000000ff1b00720c */ /* 0x000fe20003fc6270 */
[----:B------:R-:W-:Y:S01]  /*0f90*/  @!P5 IMAD.IADD R8, R8, 0x1, -R23 ;  /* 0x000000010808d824 */ /* 0x000fe200078e0a17 */
[----:B------:R-:W-:Y:S01]  /*0fa0*/  SGXT R7, R7, 0x1 ;  /* 0x000000010707781a */ /* 0x000fe20000000200 */
[----:B------:R-:W-:Y:S01]  /*0fb0*/  @!P0 IMAD.IADD R92, R92, 0x1, -R25 ;  /* 0x000000015c5c8824 */ /* 0x000fe200078e0a19 */
[----:B------:R-:W-:Y:S01]  /*0fc0*/  ISETP.GE.AND P5, PT, R26, RZ, PT ;  /* 0x000000ff1a00720c */ /* 0x000fe20003fa6270 */
[--C-:B------:R-:W-:Y:S01]  /*0fd0*/  @!P1 IMAD.IADD R15, R15, 0x1, -R23.reuse ;  /* 0x000000010f0f9824 */ /* 0x100fe200078e0a17 */
[----:B------:R-:W-:Y:S01]  /*0fe0*/  LOP3.LUT R10, R7, 0x90, RZ, 0xc0, !PT ;  /* 0x00000090070a7812 */ /* 0x000fe200078ec0ff */
[----:B------:R-:W-:Y:S01]  /*0ff0*/  @!P2 IMAD.IADD R16, R16, 0x1, -R23 ;  /* 0x000000011010a824 */ /* 0x000fe200078e0a17 */
[----:B------:R-:W-:Y:S01]  /*1000*/  ISETP.GE.AND P1, PT, R28, RZ, PT ;  /* 0x000000ff1c00720c */ /* 0x000fe20003f26270 */
[----:B------:R-:W-:Y:S01]  /*1010*/  @!P3 IMAD.MOV R11, RZ, RZ, -R11 ;  /* 0x000000ffff0bb224 */ /* 0x000fe200078e0a0b */
[----:B------:R-:W-:Y:S01]  /*1020*/  ISETP.GE.AND P2, PT, R29, RZ, PT ;  /* 0x000000ff1d00720c */ /* 0x000fe20003f46270 */
[----:B------:R-:W-:Y:S01]  /*1030*/  @!P4 IMAD.IADD R17, R17, 0x1, -R23 ;  /* 0x000000011111c824 */ /* 0x000fe200078e0a17 */
[----:B------:R-:W-:Y:S01]  /*1040*/  ISETP.GE.AND P3, PT, R30, RZ, PT ;  /* 0x000000ff1e00720c */ /* 0x000fe20003f66270 */
[----:B------:R-:W-:Y:S01]  /*1050*/  IMAD.SHL.U32 R7, R0, 0x2, RZ ;  /* 0x0000000200077824 */ /* 0x000fe200078e00ff */
[----:B------:R-:W-:Y:S01]  /*1060*/  ISETP.GT.U32.AND P0, PT, R25, R92, PT ;  /* 0x0000005c1900720c */ /* 0x000fe20003f04070 */
[----:B------:R-:W-:Y:S01]  /*1070*/  IMAD R20, R13, 0x100, R20 ;  /* 0x000001000d147824 */ /* 0x000fe200078e0214 */
[----:B------:R-:W-:Y:S01]  /*1080*/  ISETP.GE.AND P4, PT, R31, RZ, PT ;  /* 0x000000ff1f00720c */ /* 0x000fe20003f86270 */
[----:B------:R-:W-:Y:S01]  /*1090*/  IMAD.MOV.U32 R13, RZ, RZ, R8 ;  /* 0x000000ffff0d7224 */ /* 0x000fe200078e0008 */
[----:B------:R-:W-:Y:S01]  /*10a0*/  LOP3.LUT R18, R10, 0x260, R5, 0xf8, !PT ;  /* 0x000002600a127812 */ /* 0x000fe200078ef805 */
[----:B------:R-:W-:Y:S01]  /*10b0*/  IMAD.SHL.U32 R10, R0, 0x8, RZ ;  /* 0x00000008000a7824 */ /* 0x000fe200078e00ff */
[----:B------:R-:W-:Y:S01]  /*10c0*/  LOP3.LUT R19, R22, 0x10, R7, 0x78, !PT ;  /* 0x0000001016137812 */ /* 0x000fe200078e7807 */
[----:B------:R-:W-:Y:S01]  /*10d0*/  @!P6 IMAD.MOV R13, RZ, RZ, -R13 ;  /* 0x000000ffff0de224 */ /* 0x000fe200078e0a0d */
[----:B------:R-:W-:Y:S01]  /*10e0*/  LOP3.LUT R21, R18, 0x10, R7, 0x78, !PT ;  /* 0x0000001012157812 */ /* 0x000fe200078e7807 */
[----:B------:R-:W-:Y:S01]  /*10f0*/  @!P1 IMAD.MOV R12, RZ, RZ, -R12 ;  /* 0x000000ffff0c9224 */ /* 0x000fe200078e0a0c */
[----:B------:R-:W-:Y:S01]  /*1100*/  LOP3.LUT R10, R10, 0x100, RZ, 0xc0, !PT ;  /* 0x000001000a0a7812 */ /* 0x000fe200078ec0ff */
[----:B------:R-:W-:Y:S01]  /*1110*/  @!P2 IMAD.MOV R14, RZ, RZ, -R14 ;  /* 0x000000ffff0ea224 */ /* 0x000fe200078e0a0e */
[----:B------:R-:W-:Y:S01]  /*1120*/  ISETP.GE.AND P1, PT, R4, RZ, PT ;  /* 0x000000ff0400720c */ /* 0x000fe20003f26270 */
[----:B------:R-:W-:Y:S01]  /*1130*/  @!P0 IMAD.IADD R92, R92, 0x1, -R25 ;  /* 0x000000015c5c8824 */ /* 0x000fe200078e0a19 */
[----:B------:R-:W-:Y:S01]  /*1140*/  ISETP.NE.AND P0, PT, RZ, c[0x0][0x17c], PT ;  /* 0x00005f00ff007a0c */ /* 0x000fe20003f05270 */
[----:B------:R-:W-:Y:S01]  /*1150*/  IMAD.IADD R8, R10, 0x1, R21 ;  /* 0x000000010a087824 */ /* 0x000fe200078e0215 */
[----:B------:R-:W-:Y:S01]  /*1160*/  LOP3.LUT R10, RZ, c[0x0][0x17c], RZ, 0x33, !PT ;  /* 0x00005f00ff0a7a12 */ /* 0x000fe200078e33ff */
[----:B------:R-:W-:Y:S01]  /*1170*/  @!P3 IMAD.MOV R15, RZ, RZ, -R15 ;  /* 0x000000ffff0fb224 */ /* 0x000fe200078e0a0f */
[----:B------:R-:W-:Y:S01]  /*1180*/  LOP3.LUT R6, R6, 0x7e, R7, 0x78, !PT ;  /* 0x0000007e06067812 */ /* 0x000fe200078e7807 */
[----:B------:R-:W-:Y:S01]  /*1190*/  @!P4 IMAD.MOV R16, RZ, RZ, -R16 ;  /* 0x000000ffff10c224 */ /* 0x000fe200078e0a10 */
[C---:B------:R-:W-:Y:S01]  /*11a0*/  SEL R84, R10.reuse, R9, !P0 ;  /* 0x000000090a547207 */ /* 0x040fe20004000000 */
[----:B------:R-:W-:Y:S01]  /*11b0*/  @!P5 IMAD.MOV R17, RZ, RZ, -R17 ;  /* 0x000000ffff11d224 */ /* 0x000fe200078e0a11 */
[----:B------:R-:W-:Y:S01]  /*11c0*/  SEL R85, R10, R11, !P0 ;  /* 0x0000000b0a557207 */ /* 0x000fe20004000000 */
[----:B------:R-:W-:Y:S01]  /*11d0*/  IMAD.IADD R7, R20, 0x1, R19 ;  /* 0x0000000114077824 */ /* 0x000fe200078e0213 */
[C---:B------:R-:W-:Y:S01]  /*11e0*/  SEL R86, R10.reuse, R13, !P0 ;  /* 0x0000000d0a567207 */ /* 0x040fe20004000000 */
[----:B------:R-:W-:Y:S01]  /*11f0*/  @!P1 IMAD.MOV R92, RZ, RZ, -R92 ;  /* 0x000000ffff5c9224 */ /* 0x000fe200078e0a5c */
[----:B------:R-:W-:Y:S01]  /*1200*/  SEL R87, R10, R12, !P0 ;  /* 0x0000000c0a577207 */ /* 0x000fe20004000000 */
[----:B------:R-:W-:Y:S01]  /*1210*/  IMAD R84, R84, c[0x0][0x190], RZ ;  /* 0x0000640054547a24 */ /* 0x000fe200078e02ff */
[C---:B------:R-:W-:Y:S01]  /*1220*/  SEL R88, R10.reuse, R14, !P0 ;  /* 0x0000000e0a587207 */ /* 0x040fe20004000000 */
[----:B------:R-:W-:Y:S01]  /*1230*/  IMAD R85, R85, c[0x0][0x190], RZ ;  /* 0x0000640055557a24 */ /* 0x000fe200078e02ff */
[----:B------:R-:W-:Y:S01]  /*1240*/  SEL R89, R10, R15, !P0 ;  /* 0x0000000f0a597207 */ /* 0x000fe20004000000 */
[----:B------:R-:W-:Y:S01]  /*1250*/  IMAD R86, R86, c[0x0][0x190], RZ ;  /* 0x0000640056567a24 */ /* 0x000fe200078e02ff */
[C---:B------:R-:W-:Y:S01]  /*1260*/  SEL R90, R10.reuse, R16, !P0 ;  /* 0x000000100a5a7207 */ /* 0x040fe20004000000 */
[----:B------:R-:W-:Y:S01]  /*1270*/  IMAD R87, R87, c[0x0][0x190], RZ ;  /* 0x0000640057577a24 */ /* 0x000fe200078e02ff */
[----:B------:R-:W-:Y:S01]  /*1280*/  SEL R91, R10, R17, !P0 ;  /* 0x000000110a5b7207 */ /* 0x000fe20004000000 */
[----:B------:R-:W-:Y:S01]  /*1290*/  IMAD R88, R88, c[0x0][0x190], RZ ;  /* 0x0000640058587a24 */ /* 0x000fe200078e02ff */
[----:B------:R-:W-:Y:S01]  /*12a0*/  ISETP.NE.AND P0, PT, RZ, c[0x0][0x178], PT ;  /* 0x00005e00ff007a0c */ /* 0x000fe20003f05270 */
[----:B------:R-:W-:Y:S01]  /*12b0*/  IMAD R89, R89, c[0x0][0x190], RZ ;  /* 0x0000640059597a24 */ /* 0x000fe200078e02ff */
[----:B------:R-:W-:Y:S01]  /*12c0*/  LOP3.LUT R9, R0, 0xf, RZ, 0xc0, !PT ;  /* 0x0000000f00097812 */ /* 0x000fe200078ec0ff */
[----:B------:R-:W-:Y:S01]  /*12d0*/  IMAD R90, R90, c[0x0][0x190], RZ ;  /* 0x000064005a5a7a24 */ /* 0x000fe200078e02ff */
[----:B------:R-:W-:Y:S01]  /*12e0*/  LEA R132, P1, R85, c[0x0][0x168], 0x1 ;  /* 0x00005a0055847a11 */ /* 0x000fe200078208ff */
[----:B------:R-:W-:Y:S01]  /*12f0*/  IMAD R91, R91, c[0x0][0x190], RZ ;  /* 0x000064005b5b7a24 */ /* 0x000fe200078e02ff */
[----:B------:R-:W-:Y:S01]  /*1300*/  LEA R134, P2, R86, c[0x0][0x168], 0x1 ;  /* 0x00005a0056867a11 */ /* 0x000fe200078408ff */
[----:B------:R-:W-:Y:S01]  /*1310*/  IMAD.SHL.U32 R10, R2, 0x2, RZ ;  /* 0x00000002020a7824 */ /* 0x000fe200078e00ff */
[----:B------:R-:W-:Y:S01]  /*1320*/  LEA R120, P3, R87, c[0x0][0x168], 0x1 ;  /* 0x00005a0057787a11 */ /* 0x000fe200078608ff */
[----:B------:R-:W-:Y:S01]  /*1330*/  IMAD.MOV.U32 R11, RZ, RZ, c[0x0][0x18c] ;  /* 0x00006300ff0b7624 */ /* 0x000fe200078e00ff */
[----:B------:R-:W-:Y:S01]  /*1340*/  LEA R122, P4, R88, c[0x0][0x168], 0x1 ;  /* 0x00005a00587a7a11 */ /* 0x000fe200078808ff */
[C---:B------:R-:W-:Y:S01]  /*1350*/  IMAD.SHL.U32 R12, R114.reuse, 0x10, RZ ;  /* 0x00000010720c7824 */ /* 0x040fe200078e00ff */
[----:B------:R-:W-:Y:S01]  /*1360*/  LEA R124, P5, R89, c[0x0][0x168], 0x1 ;  /* 0x00005a00597c7a11 */ /* 0x000fe200078a08ff */
[C---:B------:R-:W-:Y:S01]  /*1370*/  IMAD R13, R114.reuse, 0xf, RZ ;  /* 0x0000000f720d7824 */ /* 0x040fe200078e02ff */
[----:B------:R-:W-:Y:S01]  /*1380*/  @!P0 LOP3.LUT R92, RZ, c[0x0][0x178], RZ, 0x33, !PT ;  /* 0x00005e00ff5c8a12 */ /* 0x000fe200078e33ff */
[----:B------:R-:W-:Y:S01]  /*1390*/  IMAD R14, R114, 0xe, RZ ;  /* 0x0000000e720e7824 */ /* 0x000fe200078e02ff */
[----:B------:R-:W-:Y:S01]  /*13a0*/  LEA R130, P0, R84, c[0x0][0x168], 0x1 ;  /* 0x00005a0054827a11 */ /* 0x000fe200078008ff */
[----:B------:R-:W-:Y:S01]  /*13b0*/  IMAD R15, R114, 0xd, RZ ;  /* 0x0000000d720f7824 */ /* 0x000fe200078e02ff */
[----:B------:R-:W-:Y:S01]  /*13c0*/  CS2R R28, SRZ ;  /* 0x00000000001c7805 */ /* 0x000fe2000001ff00 */
[----:B------:R-:W-:Y:S01]  /*13d0*/  IMAD R92, R92, c[0x0][0x184], RZ ;  /* 0x000061005c5c7a24 */ /* 0x000fe200078e02ff */
[----:B------:R-:W-:Y:S01]  /*13e0*/  LEA.HI.X.SX32 R131, R84, c[0x0][0x16c], 0x1, P0 ;  /* 0x00005b0054837a11 */ /* 0x000fe200000f0eff */
[C---:B------:R-:W-:Y:S01]  /*13f0*/  IMAD R16, R114.reuse, 0xc, RZ ;  /* 0x0000000c72107824 */ /* 0x040fe200078e02ff */
[----:B------:R-:W-:Y:S01]  /*1400*/  LEA R128, P0, R91, c[0x0][0x168], 0x1 ;  /* 0x00005a005b807a11 */ /* 0x000fe200078008ff */
[----:B------:R-:W-:Y:S01]  /*1410*/  IMAD R17, R114, 0xb, RZ ;  /* 0x0000000b72117824 */ /* 0x000fe200078e02ff */
[----:B------:R-:W-:Y:S01]  /*1420*/  LEA R118, P6, R92, c[0x0][0x160], 0x1 ;  /* 0x000058005c767a11 */ /* 0x000fe200078c08ff */
[C---:B------:R-:W-:Y:S01]  /*1430*/  IMAD R18, R114.reuse, 0xa, RZ ;  /* 0x0000000a72127824 */ /* 0x040fe200078e02ff */
[----:B------:R-:W-:Y:S01]  /*1440*/  CS2R R30, SRZ ;  /* 0x00000000001e7805 */ /* 0x000fe2000001ff00 */
[----:B------:R-:W-:Y:S01]  /*1450*/  IMAD R19, R114, 0x9, RZ ;  /* 0x0000000972137824 */ /* 0x000fe200078e02ff */
[----:B------:R-:W-:Y:S01]  /*1460*/  LEA.HI.X.SX32 R119, R92, c[0x0][0x164], 0x1, P6 ;  /* 0x000059005c777a11 */ /* 0x000fe200030f0eff */
[----:B------:R-:W-:Y:S01]  /*1470*/  CS2R R24, SRZ ;  /* 0x0000000000187805 */ /* 0x000fe2000001ff00 */
[----:B------:R-:W-:Y:S01]  /*1480*/  LEA R126, P6, R90, c[0x0][0x168], 0x1 ;  /* 0x00005a005a7e7a11 */ /* 0x000fe200078c08ff */
[----:B------:R-:W-:Y:S01]  /*1490*/  CS2R R26, SRZ ;  /* 0x00000000001a7805 */ /* 0x000fe2000001ff00 */
[----:B------:R-:W-:Y:S01]  /*14a0*/  CS2R R20, SRZ ;  /* 0x0000000000147805 */ /* 0x000fe2000001ff00 */
[----:B------:R-:W-:Y:S01]  /*14b0*/  CS2R R22, SRZ ;  /* 0x0000000000167805 */ /* 0x000fe2000001ff00 */
[----:B------:R-:W-:Y:S01]  /*14c0*/  IMAD.SHL.U32 R11, R11, 0x10, RZ ;  /* 0x000000100b0b7824 */ /* 0x000fe200078e00ff */
[----:B------:R-:W-:Y:S01]  /*14d0*/  LOP3.LUT R116, R10, 0x10, RZ, 0x3c, !PT ;  /* 0x000000100a747812 */ /* 0x000fe200078e3cff */
[----:B------:R-:W-:Y:S01]  /*14e0*/  IMAD.SHL.U32 R114, R114, 0x2, RZ ;  /* 0x0000000272727824 */ /* 0x000fe200078e00ff */
[C---:B------:R-:W-:Y:S01]  /*14f0*/  LOP3.LUT R117, R10.reuse, 0x20, RZ, 0x3c, !PT ;  /* 0x000000200a757812 */ /* 0x040fe200078e3cff */
[----:B------:R-:W-:Y:S01]  /*1500*/  IMAD R115, R9, c[0x0][0x18c], RZ ;  /* 0x0000630009737a24 */ /* 0x000fe200078e02ff */
[----:B------:R-:W-:-:S02]  /*1510*/  LOP3.LUT R136, R10, 0x30, RZ, 0x3c, !PT ;  /* 0x000000300a887812 */ /* 0x000fc400078e3cff */
[C---:B------:R-:W-:Y:S02]  /*1520*/  LOP3.LUT R137, R10.reuse, 0x40, RZ, 0x3c, !PT ;  /* 0x000000400a897812 */ /* 0x040fe400078e3cff */
[C---:B------:R-:W-:Y:S02]  /*1530*/  LOP3.LUT R138, R10.reuse, 0x50, RZ, 0x3c, !PT ;  /* 0x000000500a8a7812 */ /* 0x040fe400078e3cff */
[C---:B------:R-:W-:Y:S02]  /*1540*/  LOP3.LUT R139, R10.reuse, 0x60, RZ, 0x3c, !PT ;  /* 0x000000600a8b7812 */ /* 0x040fe400078e3cff */
[----:B------:R-:W-:Y:S02]  /*1550*/  LOP3.LUT R140, R10, 0x70, RZ, 0x3c, !PT ;  /* 0x000000700a8c7812 */ /* 0x000fe400078e3cff */
[----:B------:R-:W-:Y:S02]  /*1560*/  LOP3.LUT R141, R7, 0x40, RZ, 0x3c, !PT ;  /* 0x00000040078d7812 */ /* 0x000fe400078e3cff */
[----:B------:R-:W-:-:S02]  /*1570*/  LEA.HI.X.SX32 R133, R85, c[0x0][0x16c], 0x1, P1 ;  /* 0x00005b0055857a11 */ /* 0x000fc400008f0eff */
[----:B------:R-:W-:Y:S02]  /*1580*/  LEA.HI.X.SX32 R135, R86, c[0x0][0x16c], 0x1, P2 ;  /* 0x00005b0056877a11 */ /* 0x000fe400010f0eff */
[----:B------:R-:W-:Y:S02]  /*1590*/  LEA.HI.X.SX32 R121, R87, c[0x0][0x16c], 0x1, P3 ;  /* 0x00005b0057797a11 */ /* 0x000fe400018f0eff */
[----:B------:R-:W-:Y:S02]  /*15a0*/  LEA.HI.X.SX32 R123, R88, c[0x0][0x16c], 0x1, P4 ;  /* 0x00005b00587b7a11 */ /* 0x000fe400020f0eff */
[----:B------:R-:W-:Y:S02]  /*15b0*/  LEA.HI.X.SX32 R125, R89, c[0x0][0x16c], 0x1, P5 ;  /* 0x00005b00597d7a11 */ /* 0x000fe400028f0eff */
[----:B------:R-:W-:Y:S02]  /*15c0*/  LEA.HI.X.SX32 R127, R90, c[0x0][0x16c], 0x1, P6 ;  /* 0x00005b005a7f7a11 */ /* 0x000fe400030f0eff */
[----:B------:R-:W-:-:S02]  /*15d0*/  LEA.HI.X.SX32 R129, R91, c[0x0][0x16c], 0x1, P0 ;  /* 0x00005b005b817a11 */ /* 0x000fc400000f0eff */
.L_x_2:
[----:B------:R-:W-:Y:S01]  /*15e0*/  ISETP.GT.AND P0, PT, R144, 0x1, PT ;  /* 0x000000019000780c */ /* 0x000fe20003f04270 */
[----:B------:R-:W-:Y:S01]  /*15f0*/  IMAD.MOV.U32 R85, RZ, RZ, c[0x0][0x188] ;  /* 0x00006200ff557624 */ /* 0x000fe200078e00ff */
[----:B------:R-:W-:Y:S01]  /*1600*/  PRMT R97, RZ, 0x7610, R97 ;  /* 0x00007610ff617816 */ /* 0x000fe20000000061 */
[----:B------:R-:W-:Y:S01]  /*1610*/  IMAD.WIDE R86, R114, 0x2, R118 ;  /* 0x0000000272567825 */ /* 0x000fe200078e0276 */
[----:B------:R-:W-:-:S02]  /*1620*/  ISETP.GT.AND P1, PT, R144, 0x2, PT ;  /* 0x000000029000780c */ /* 0x000fc40003f24270 */
[C---:B------:R-:W-:Y:S01]  /*1630*/  ISETP.GT.AND P2, PT, R144.reuse, 0x3, PT ;  /* 0x000000039000780c */ /* 0x040fe20003f44270 */
[--C-:B------:R-:W-:Y:S01]  /*1640*/  IMAD.WIDE R84, R85, 0x2, R118.reuse ;  /* 0x0000000255547825 */ /* 0x100fe200078e0276 */
[C---:B------:R-:W-:Y:S02]  /*1650*/  ISETP.GT.AND P3, PT, R144.reuse, 0x4, PT ;  /* 0x000000049000780c */ /* 0x040fe40003f64270 */
[C---:B------:R-:W-:Y:S01]  /*1660*/  ISETP.GT.AND P4, PT, R144.reuse, 0x5, PT ;  /* 0x000000059000780c */ /* 0x040fe20003f84270 */
[----:B------:R-:W-:Y:S01]  /*1670*/  IMAD.WIDE R88, R113, 0x2, R118 ;  /* 0x0000000271587825 */ /* 0x000fe200078e0276 */
[----:B------:R-:W-:Y:S01]  /*1680*/  PRMT R94, RZ, 0x7610, R94 ;  /* 0x00007610ff5e7816 */ /* 0x000fe2000000005e */
[----:B------:R0:W2:Y:S01]  /*1690*/  @P0 LDG.E.U16 R97, [R84.64] ;  /* 0x0000000454610981 */ /* 0x0000a2000c1e1500 */
[----:B------:R-:W-:Y:S01]  /*16a0*/  ISETP.GT.AND P0, PT, R144, 0x6, PT ;  /* 0x000000069000780c */ /* 0x000fe20003f04270 */
[----:B------:R-:W-:Y:S01]  /*16b0*/  IMAD.WIDE R90, R112, 0x2, R118 ;  /* 0x00000002705a7825 */ /* 0x000fe200078e0276 */
[----:B------:R-:W-:-:S02]  /*16c0*/  PRMT R95, RZ, 0x7610, R95 ;  /* 0x00007610ff5f7816 */ /* 0x000fc4000000005f */
[----:B------:R-:W-:Y:S01]  /*16d0*/  PRMT R96, RZ, 0x7610, R96 ;  /* 0x00007610ff607816 */ /* 0x000fe20000000060 */
[----:B------:R-:W-:Y:S01]  /*16e0*/  IMAD.WIDE R92, R111, 0x2, R118 ;  /* 0x000000026f5c7825 */ /* 0x000fe200078e0276 */
[----:B------:R-:W-:Y:S01]  /*16f0*/  PRMT R99, RZ, 0x7610, R99 ;  /* 0x00007610ff637816 */ /* 0x000fe20000000063 */
[----:B------:R1:W3:Y:S01]  /*1700*/  @P1 LDG.E.U16 R94, [R86.64] ;  /* 0x00000004565e1981 */ /* 0x0002e2000c1e1500 */
[----:B------:R-:W-:Y:S01]  /*1710*/  PRMT R98, RZ, 0x7610, R98 ;  /* 0x00007610ff627816 */ /* 0x000fe20000000062 */
[----:B0-----:R-:W-:Y:S01]  /*1720*/  IMAD.WIDE R84, R110, 0x2, R118 ;  /* 0x000000026e547825 */ /* 0x001fe200078e0276 */
[C---:B------:R-:W-:Y:S01]  /*1730*/  ISETP.GT.AND P1, PT, R144.reuse, 0x7, PT ;  /* 0x000000079000780c */ /* 0x040fe20003f24270 */
[----:B------:R0:W4:Y:S01]  /*1740*/  @P2 LDG.E.U16 R95, [R88.64] ;  /* 0x00000004585f2981 */ /* 0x000122000c1e1500 */
[----:B------:R-:W-:-:S03]  /*1750*/  ISETP.GT.AND P2, PT, R144, 0x8, PT ;  /* 0x000000089000780c */ /* 0x000fc60003f44270 */
[----:B------:R5:W2:Y:S01]  /*1760*/  @P3 LDG.E.U16 R96, [R90.64] ;  /* 0x000000045a603981 */ /* 0x000aa2000c1e1500 */
[----:B------:R-:W-:-:S03]  /*1770*/  ISETP.GT.AND P3, PT, R144, 0x9, PT ;  /* 0x000000099000780c */ /* 0x000fc60003f64270 */
[----:B------:R0:W2:Y:S01]  /*1780*/  @P4 LDG.E.U16 R99, [R92.64] ;  /* 0x000000045c634981 */ /* 0x0000a2000c1e1500 */
[----:B------:R-:W-:-:S03]  /*1790*/  ISETP.GT.AND P4, PT, R144, 0xa, PT ;  /* 0x0000000a9000780c */ /* 0x000fc60003f84270 */
[----:B------:R5:W2:Y:S01]  /*17a0*/  @P0 LDG.E.U16 R98, [R84.64] ;  /* 0x0000000454620981 */ /* 0x000aa2000c1e1500 */
[----:B------:R-:W-:Y:S01]  /*17b0*/  ISETP.GT.AND P0, PT, R144, 0xb, PT ;  /* 0x0000000b9000780c */ /* 0x000fe20003f04270 */
[----:B-1----:R-:W-:Y:S01]  /*17c0*/  IMAD.WIDE R86, R109, 0x2, R118 ;  /* 0x000000026d567825 */ /* 0x002fe200078e0276 */
[----:B------:R-:W-:Y:S02]  /*17d0*/  PRMT R101, RZ, 0x7610, R101 ;  /* 0x00007610ff657816 */ /* 0x000fe40000000065 */
[----:B------:R-:W-:Y:S01]  /*17e0*/  PRMT R103, RZ, 0x7610, R103 ;  /* 0x00007610ff677816 */ /* 0x000fe20000000067 */
[----:B0-----:R-:W-:Y:S01]  /*17f0*/  IMAD.WIDE R88, R108, 0x2, R118 ;  /* 0x000000026c587825 */ /* 0x001fe200078e0276 */
[----:B------:R-:W-:Y:S02]  /*1800*/  PRMT R105, RZ, 0x7610, R105 ;  /* 0x00007610ff697816 */ /* 0x000fe40000000069 */
[----:B------:R-:W-:Y:S01]  /*1810*/  PRMT R100, RZ, 0x7610, R100 ;  /* 0x00007610ff647816 */ /* 0x000fe20000000064 */
[----:B-----5:R-:W-:Y:S01]  /*1820*/  IMAD.WIDE R90, R19, 0x2, R118 ;  /* 0x00000002135a7825 */ /* 0x020fe200078e0276 */
[----:B------:R-:W-:Y:S01]  /*1830*/  PRMT R107, RZ, 0x7610, R107 ;  /* 0x00007610ff6b7816 */ /* 0x000fe2000000006b */
[----:B------:R0:W5:Y:S02]  /*1840*/  @P1 LDG.E.U16 R101, [R86.64] ;  /* 0x0000000456651981 */ /* 0x000164000c1e1500 */
[----:B------:R-:W-:-:S04]  /*1850*/  IMAD.WIDE R92, R18, 0x2, R118 ;  /* 0x00000002125c7825 */ /* 0x000fc800078e0276 */
[----:B------:R-:W-:Y:S01]  /*1860*/  IMAD.WIDE R84, R17, 0x2, R118 ;  /* 0x0000000211547825 */ /* 0x000fe200078e0276 */
[----:B------:R1:W2:Y:S01]  /*1870*/  @P2 LDG.E.U16 R103, [R88.64] ;  /* 0x0000000458672981 */ /* 0x0002a2000c1e1500 */
[C---:B------:R-:W-:Y:S02]  /*1880*/  ISETP.GT.AND P1, PT, R144.reuse, 0xc, PT ;  /* 0x0000000c9000780c */ /* 0x040fe40003f24270 */
[C---:B------:R-:W-:Y:S01]  /*1890*/  ISETP.GT.AND P2, PT, R144.reuse, 0xd, PT ;  /* 0x0000000d9000780c */ /* 0x040fe20003f44270 */
[----:B------:R0:W3:Y:S01]  /*18a0*/  @P3 LDG.E.U16 R105, [R90.64] ;  /* 0x000000045a693981 */ /* 0x0000e2000c1e1500 */
[----:B------:R-:W-:-:S03]  /*18b0*/  ISETP.GT.AND P3, PT, R144, 0xe, PT ;  /* 0x0000000e9000780c */ /* 0x000fc60003f64270 */
[----:B------:R1:W3:Y:S01]  /*18c0*/  @P4 LDG.E.U16 R100, [R92.64] ;  /* 0x000000045c644981 */ /* 0x0002e2000c1e1500 */
[----:B------:R-:W-:-:S03]  /*18d0*/  ISETP.GT.AND P4, PT, R144, 0xf, PT ;  /* 0x0000000f9000780c */ /* 0x000fc60003f84270 */
[----:B------:R1:W3:Y:S01]  /*18e0*/  @P0 LDG.E.U16 R107, [R84.64] ;  /* 0x00000004546b0981 */ /* 0x0002e2000c1e1500 */
[----:B------:R-:W-:Y:S01]  /*18f0*/  ISETP.GT.AND P0, PT, R144, RZ, PT ;  /* 0x000000ff9000720c */ /* 0x000fe20003f04270 */
[----:B0-----:R-:W-:Y:S01]  /*1900*/  IMAD.WIDE R86, R16, 0x2, R118 ;  /* 0x0000000210567825 */ /* 0x001fe200078e0276 */
[----:B------:R-:W-:Y:S02]  /*1910*/  PRMT R102, RZ, 0x7610, R102 ;  /* 0x00007610ff667816 */ /* 0x000fe40000000066 */
[----:B------:R-:W-:Y:S01]  /*1920*/  PRMT R143, RZ, 0x7610, R143 ;  /* 0x00007610ff8f7816 */ /* 0x000fe2000000008f */
[----:B-1----:R-:W-:Y:S01]  /*1930*/  IMAD.WIDE R88, R15, 0x2, R118 ;  /* 0x000000020f587825 */ /* 0x002fe200078e0276 */
[----:B------:R-:W-:Y:S02]  /*1940*/  PRMT R104, RZ, 0x7610, R104 ;  /* 0x00007610ff687816 */ /* 0x000fe40000000068 */
[----:B------:R-:W-:Y:S01]  /*1950*/  PRMT R145, RZ, 0x7610, R145 ;  /* 0x00007610ff917816 */ /* 0x000fe20000000091 */
[----:B------:R-:W-:Y:S01]  /*1960*/  IMAD.WIDE R90, R14, 0x2, R118 ;  /* 0x000000020e5a7825 */ /* 0x000fe200078e0276 */
[----:B------:R-:W-:Y:S01]  /*1970*/  PRMT R147, RZ, 0x7610, R147 ;  /* 0x00007610ff937816 */ /* 0x000fe20000000093 */
[----:B------:R0:W3:Y:S02]  /*1980*/  @P1 LDG.E.U16 R102, [R86.64] ;  /* 0x0000000456661981 */ /* 0x0000e4000c1e1500 */
[----:B------:R-:W-:-:S02]  /*1990*/  IMAD.WIDE R92, R13, 0x2, R118 ;  /* 0x000000020d5c7825 */ /* 0x000fc400078e0276 */
[----:B------:R1:W3:Y:S04]  /*19a0*/  @P2 LDG.E.U16 R143, [R88.64] ;  /* 0x00000004588f2981 */ /* 0x0002e8000c1e1500 */
[----:B------:R0:W3:Y:S04]  /*19b0*/  @P3 LDG.E.U16 R104, [R90.64] ;  /* 0x000000045a683981 */ /* 0x0000e8000c1e1500 */
[----:B------:R0:W3:Y:S04]  /*19c0*/  @P4 LDG.E.U16 R145, [R92.64] ;  /* 0x000000045c914981 */ /* 0x0000e8000c1e1500 */
[----:B------:R0:W3:Y:S04]  /*19d0*/  @P0 LDG.E.U16 R147, [R118.64] ;  /* 0x0000000476930981 */ /* 0x0000e8000c1e1500 */
[----:B------:R-:W-:Y:S01]  /*19e0*/  BAR.SYNC.DEFER_BLOCKING 0x0 ;  /* 0x0000000000007b1d */ /* 0x000fe20000010000 */
[----:B------:R-:W-:Y:S01]  /*19f0*/  ISETP.GE.AND P1, PT, R9, R144, PT ;  /* 0x000000900900720c */ /* 0x000fe20003f26270 */
[----:B------:R-:W-:Y:S01]  /*1a00*/  IMAD.WIDE R84, R115, 0x2, R128 ;  /* 0x0000000273547825 */ /* 0x000fe200078e0280 */
[----:B------:R-:W-:-:S02]  /*1a10*/  PRMT R149, RZ, 0x7610, R149 ;  /* 0x00007610ff957816 */ /* 0x000fc40000000095 */
[----:B------:R-:W-:Y:S01]  /*1a20*/  PRMT R151, RZ, 0x7610, R151 ;  /* 0x00007610ff977816 */ /* 0x000fe20000000097 */
[----:B0-----:R-:W-:Y:S01]  /*1a30*/  IMAD.WIDE R86, R115, 0x2, R126 ;  /* 0x0000000273567825 */ /* 0x001fe200078e027e */
[----:B------:R-:W-:-:S03]  /*1a40*/  PRMT R153, RZ, 0x7610, R153 ;  /* 0x00007610ff997816 */ /* 0x000fc60000000099 */
[C---:B-1----:R-:W-:Y:S01]  /*1a50*/  IMAD.WIDE R88, R115.reuse, 0x2, R124 ;  /* 0x0000000273587825 */ /* 0x042fe200078e027c */
[----:B------:R-:W-:Y:S02]  /*1a60*/  PRMT R155, RZ, 0x7610, R155 ;  /* 0x00007610ff9b7816 */ /* 0x000fe4000000009b */
[----:B------:R-:W-:Y:S01]  /*1a70*/  PRMT R157, RZ, 0x7610, R157 ;  /* 0x00007610ff9d7816 */ /* 0x000fe2000000009d */
[C---:B------:R-:W-:Y:S01]  /*1a80*/  IMAD.WIDE R90, R115.reuse, 0x2, R122 ;  /* 0x00000002735a7825 */ /* 0x040fe200078e027a */
[----:B------:R-:W-:Y:S02]  /*1a90*/  PRMT R159, RZ, 0x7610, R159 ;  /* 0x00007610ff9f7816 */ /* 0x000fe4000000009f */
[----:B------:R-:W-:Y:S01]  /*1aa0*/  PRMT R161, RZ, 0x7610, R161 ;  /* 0x00007610ffa17816 */ /* 0x000fe200000000a1 */
[C---:B------:R-:W-:Y:S01]  /*1ab0*/  IMAD.WIDE R92, R115.reuse, 0x2, R120 ;  /* 0x00000002735c7825 */ /* 0x040fe200078e0278 */
[----:B------:R-:W-:Y:S01]  /*1ac0*/  PRMT R163, RZ, 0x7610, R163 ;  /* 0x00007610ffa37816 */ /* 0x000fe200000000a3 */
[----:B------:R0:W5:Y:S04]  /*1ad0*/  @!P1 LDG.E.U16 R149, [R84.64] ;  /* 0x0000000454959981 */ /* 0x000168000c1e1500 */
[----:B------:R1:W5:Y:S04]  /*1ae0*/  @!P1 LDG.E.U16 R151, [R86.64] ;  /* 0x0000000456979981 */ /* 0x000368000c1e1500 */
[----:B------:R1:W5:Y:S01]  /*1af0*/  @!P1 LDG.E.U16 R153, [R88.64] ;  /* 0x0000000458999981 */ /* 0x000362000c1e1500 */
[----:B0-----:R-:W-:-:S03]  /*1b00*/  IMAD.WIDE R84, R115, 0x2, R134 ;  /* 0x0000000273547825 */ /* 0x001fc600078e0286 */
[----:B------:R-:W5:Y:S01]  /*1b10*/  @!P1 LDG.E.U16 R155, [R90.64] ;  /* 0x000000045a9b9981 */ /* 0x000f62000c1e1500 */
[----:B-1----:R-:W-:-:S03]  /*1b20*/  IMAD.WIDE R86, R115, 0x2, R132 ;  /* 0x0000000273567825 */ /* 0x002fc600078e0284 */
[----:B------:R-:W5:Y:S01]  /*1b30*/  @!P1 LDG.E.U16 R157, [R92.64] ;  /* 0x000000045c9d9981 */ /* 0x000f62000c1e1500 */
[----:B------:R-:W-:-:S03]  /*1b40*/  IMAD.WIDE R88, R115, 0x2, R130 ;  /* 0x0000000273587825 */ /* 0x000fc600078e0282 */
[----:B------:R-:W5:Y:S04]  /*1b50*/  @!P1 LDG.E.U16 R159, [R84.64] ;  /* 0x00000004549f9981 */ /* 0x000f68000c1e1500 */
[----:B------:R-:W5:Y:S04]  /*1b60*/  @!P1 LDG.E.U16 R161, [R86.64] ;  /* 0x0000000456a19981 */ /* 0x000f68000c1e1500 */
[----:B------:R-:W5:Y:S01]  /*1b70*/  @!P1 LDG.E.U16 R163, [R88.64] ;  /* 0x0000000458a39981 */ /* 0x000f62000c1e1500 */
[----:B------:R-:W-:-:S04]  /*1b80*/  IADD3 R142, R142, -0x1, RZ ;  /* 0xffffffff8e8e7810 */ /* 0x000fc80007ffe0ff */
[----:B------:R-:W-:Y:S01]  /*1b90*/  ISETP.NE.U32.AND P0, PT, R142, RZ, PT ;  /* 0x000000ff8e00720c */ /* 0x000fe20003f05070 */
[----:B------:R-:W-:Y:S01]  /*1ba0*/  IMAD.WIDE R130, R11, 0x2, R130 ;  /* 0x000000020b827825 */ /* 0x000fe200078e0282 */
[----:B------:R-:W-:-:S03]  /*1bb0*/  IADD3 R144, R144, -0x10, RZ ;  /* 0xfffffff090907810 */ /* 0x000fc60007ffe0ff */
[----:B------:R-:W-:-:S04]  /*1bc0*/  IMAD.WIDE R132, R11, 0x2, R132 ;  /* 0x000000020b847825 */ /* 0x000fc800078e0284 */
[----:B------:R-:W-:-:S04]  /*1bd0*/  IMAD.WIDE R134, R11, 0x2, R134 ;  /* 0x000000020b867825 */ /* 0x000fc800078e0286 */
[----:B------:R-:W-:-:S04]  /*1be0*/  IMAD.WIDE R120, R11, 0x2, R120 ;  /* 0x000000020b787825 */ /* 0x000fc800078e0278 */
[----:B------:R-:W-:-:S04]  /*1bf0*/  IMAD.WIDE R122, R11, 0x2, R122 ;  /* 0x000000020b7a7825 */ /* 0x000fc800078e027a */
[----:B------:R-:W-:-:S04]  /*1c00*/  IMAD.WIDE R124, R11, 0x2, R124 ;  /* 0x000000020b7c7825 */ /* 0x000fc800078e027c */
[----:B------:R-:W-:-:S04]  /*1c10*/  IMAD.WIDE R126, R11, 0x2, R126 ;  /* 0x000000020b7e7825 */ /* 0x000fc800078e027e */
[----:B------:R-:W-:-:S04]  /*1c20*/  IMAD.WIDE R128, R11, 0x2, R128 ;  /* 0x000000020b807825 */ /* 0x000fc800078e0280 */
[----:B------:R-:W-:Y:S01]  /*1c30*/  IMAD.WIDE R118, R12, 0x2, R118 ;  /* 0x000000020c767825 */ /* 0x000fe200078e0276 */
[----:B--2---:R-:W-:Y:S04]  /*1c40*/  STS.U16 [R10+0x800], R103 ;  /* 0x000800670a007388 */ /* 0x004fe80000000400 */
[----:B---3--:R-:W-:Y:S04]  /*1c50*/  STS.U16 [R10], R147 ;  /* 0x000000930a007388 */ /* 0x008fe80000000400 */
[----:B------:R-:W-:Y:S04]  /*1c60*/  STS.U16 [R116+0x100], R97 ;  /* 0x0001006174007388 */ /* 0x000fe80000000400 */
[----:B------:R-:W-:Y:S04]  /*1c70*/  STS.U16 [R116+0x900], R105 ;  /* 0x0009006974007388 */ /* 0x000fe80000000400 */
[----:B------:R-:W-:Y:S04]  /*1c80*/  STS.U16 [R117+0x200], R94 ;  /* 0x0002005e75007388 */ /* 0x000fe80000000400 */
[----:B------:R-:W-:Y:S04]  /*1c90*/  STS.U16 [R117+0xa00], R100 ;  /* 0x000a006475007388 */ /* 0x000fe80000000400 */
[----:B----4-:R-:W-:Y:S04]  /*1ca0*/  STS.U16 [R136+0x300], R95 ;  /* 0x0003005f88007388 */ /* 0x010fe80000000400 */
[----:B------:R-:W-:Y:S04]  /*1cb0*/  STS.U16 [R136+0xb00], R107 ;  /* 0x000b006b88007388 */ /* 0x000fe80000000400 */
[----:B------:R-:W-:Y:S04]  /*1cc0*/  STS.U16 [R137+0x400], R96 ;  /* 0x0004006089007388 */ /* 0x000fe80000000400 */
[----:B------:R-:W-:Y:S04]  /*1cd0*/  STS.U16 [R137+0xc00], R102 ;  /* 0x000c006689007388 */ /* 0x000fe80000000400 */
[----:B------:R-:W-:Y:S04]  /*1ce0*/  STS.U16 [R138+0x500], R99 ;  /* 0x000500638a007388 */ /* 0x000fe80000000400 */
[----:B------:R-:W-:Y:S04]  /*1cf0*/  STS.U16 [R138+0xd00], R143 ;  /* 0x000d008f8a007388 */ /* 0x000fe80000000400 */
[----:B------:R-:W-:Y:S04]  /*1d00*/  STS.U16 [R139+0x600], R98 ;  /* 0x000600628b007388 */ /* 0x000fe80000000400 */
[----:B------:R-:W-:Y:S04]  /*1d10*/  STS.U16 [R139+0xe00], R104 ;  /* 0x000e00688b007388 */ /* 0x000fe80000000400 */
[----:B-----5:R-:W-:Y:S04]  /*1d20*/  STS.U16 [R140+0x700], R101 ;  /* 0x000700658c007388 */ /* 0x020fe80000000400 */
[----:B------:R-:W-:Y:S04]  /*1d30*/  STS.U16 [R140+0xf00], R145 ;  /* 0x000f00918c007388 */ /* 0x000fe80000000400 */
        /* <DEDUP_REMOVED lines=8> */
[----:B------:R-:W-:Y:S06]  /*1dc0*/  BAR.SYNC.DEFER_BLOCKING 0x0 ;  /* 0x0000000000007b1d */ /* 0x000fec0000010000 */
[----:B------:R-:W-:Y:S04]  /*1dd0*/  LDSM.16.MT88.4 R84, [R7] ;  /* 0x000000000754783b */ /* 0x000fe80000004200 */
[----:B------:R-:W0:Y:S04]  /*1de0*/  LDSM.16.M88.4 R88, [R8+0x1000] ;  /* 0x001000000858783b */ /* 0x000e280000000200 */
[----:B------:R-:W1:Y:S04]  /*1df0*/  LDSM.16.M88.4 R92, [R8+0x1400] ;  /* 0x00140000085c783b */ /* 0x000e680000000200 */
[----:B------:R-:W2:Y:S04]  /*1e00*/  LDSM.16.MT88.4 R96, [R7+0x80] ;  /* 0x000080000760783b */ /* 0x000ea80000004200 */
[----:B------:R-:W3:Y:S04]  /*1e10*/  LDSM.16.MT88.4 R100, [R141] ;  /* 0x000000008d64783b */ /* 0x000ee80000004200 */
[----:B------:R-:W4:Y:S01]  /*1e20*/  LDSM.16.MT88.4 R104, [R141+0x80] ;  /* 0x000080008d68783b */ /* 0x000f220000004200 */
[C---:B0-----:R-:W-:Y:S08]  /*1e30*/  HMMA.16816.F32.BF16 R80, R84.reuse, R88, R80 ;  /* 0x000000585450723c */ /* 0x041ff00000041850 */
[C---:B------:R-:W-:Y:S08]  /*1e40*/  HMMA.16816.F32.BF16 R76, R84.reuse, R90, R76 ;  /* 0x0000005a544c723c */ /* 0x040ff0000004184c */
[C---:B-1----:R-:W-:Y:S08]  /*1e50*/  HMMA.16816.F32.BF16 R72, R84.reuse, R92, R72 ;  /* 0x0000005c5448723c */ /* 0x042ff00000041848 */
[----:B------:R-:W-:Y:S08]  /*1e60*/  HMMA.16816.F32.BF16 R68, R84, R94, R68 ;  /* 0x0000005e5444723c */ /* 0x000ff00000041844 */
[C---:B--2---:R-:W-:Y:S08]  /*1e70*/  HMMA.16816.F32.BF16 R48, R96.reuse, R88, R48 ;  /* 0x000000586030723c */ /* 0x044ff00000041830 */
[C---:B------:R-:W-:Y:S08]  /*1e80*/  HMMA.16816.F32.BF16 R44, R96.reuse, R90, R44 ;  /* 0x0000005a602c723c */ /* 0x040ff0000004182c */
[C---:B------:R-:W-:Y:S08]  /*1e90*/  HMMA.16816.F32.BF16 R40, R96.reuse, R92, R40 ;  /* 0x0000005c6028723c */ /* 0x040ff00000041828 */
[----:B------:R-:W-:Y:S08]  /*1ea0*/  HMMA.16816.F32.BF16 R36, R96, R94, R36 ;  /* 0x0000005e6024723c */ /* 0x000ff00000041824 */
[C---:B---3--:R-:W-:Y:S08]  /*1eb0*/  HMMA.16816.F32.BF16 R64, R100.reuse, R88, R64 ;  /* 0x000000586440723c */ /* 0x048ff00000041840 */
[C---:B------:R-:W-:Y:S08]  /*1ec0*/  HMMA.16816.F32.BF16 R60, R100.reuse, R90, R60 ;  /* 0x0000005a643c723c */ /* 0x040ff0000004183c */
[C---:B------:R-:W-:Y:S08]  /*1ed0*/  HMMA.16816.F32.BF16 R56, R100.reuse, R92, R56 ;  /* 0x0000005c6438723c */ /* 0x040ff00000041838 */
[----:B------:R-:W-:Y:S08]  /*1ee0*/  HMMA.16816.F32.BF16 R52, R100, R94, R52 ;  /* 0x0000005e6434723c */ /* 0x000ff00000041834 */
[C---:B----4-:R-:W-:Y:S08]  /*1ef0*/  HMMA.16816.F32.BF16 R32, R104.reuse, R88, R32 ;  /* 0x000000586820723c */ /* 0x050ff00000041820 */
[C---:B------:R-:W-:Y:S08]  /*1f00*/  HMMA.16816.F32.BF16 R28, R104.reuse, R90, R28 ;  /* 0x0000005a681c723c */ /* 0x040ff0000004181c */
[C---:B------:R-:W-:Y:S08]  /*1f10*/  HMMA.16816.F32.BF16 R24, R104.reuse, R92, R24 ;  /* 0x0000005c6818723c */ /* 0x040ff00000041818 */
[----:B------:R-:W-:Y:S01]  /*1f20*/  HMMA.16816.F32.BF16 R20, R104, R94, R20 ;  /* 0x0000005e6814723c */ /* 0x000fe20000041814 */
[----:B------:R-:W-:Y:S07]  /*1f30*/  @P0 BRA `(.L_x_2) ;  /* 0xfffff6a000000947 */ /* 0x000fee000383ffff */
[----:B------:R-:W-:-:S14]  /*1f40*/  NOP ;  /* 0x0000000000007918 */ /* 0x000fdc0000000000 */
[----:B------:R-:W-:Y:S02]  /*1f50*/  F2FP.BF16.PACK_AB R17, R31, R30 ;  /* 0x0000001e1f11723e */ /* 0x000fe400000010ff */
[----:B------:R-:W-:-:S02]  /*1f60*/  F2FP.BF16.PACK_AB R31, R21, R20 ;  /* 0x00000014151f723e */ /* 0x000fc400000010ff */
[----:B------:R-:W-:Y:S02]  /*1f70*/  F2FP.BF16.PACK_AB R30, R25, R24 ;  /* 0x00000018191e723e */ /* 0x000fe400000010ff */
[----:B------:R-:W-:Y:S02]  /*1f80*/  F2FP.BF16.PACK_AB R19, R23, R22 ;  /* 0x000000161713723e */ /* 0x000fe400000010ff */
[----:B------:R-:W-:Y:S02]  /*1f90*/  F2FP.BF16.PACK_AB R18, R27, R26 ;  /* 0x0000001a1b12723e */ /* 0x000fe400000010ff */
[----:B------:R-:W-:Y:S02]  /*1fa0*/  F2FP.BF16.PACK_AB R29, R29, R28 ;  /* 0x0000001c1d1d723e */ /* 0x000fe400000010ff */
        /* <DEDUP_REMOVED lines=26> */
.L_x_1:
[----:B------:R-:W-:Y:S01]  /*2150*/  BAR.SYNC.DEFER_BLOCKING 0x0 ;  /* 0x0000000000007b1d */ /* 0x000fe20000010000 */
[----:B------:R-:W-:Y:S01]  /*2160*/  IMAD.SHL.U32 R6, R0, 0x200, RZ ;  /* 0x0000020000067824 */ /* 0x000fe200078e00ff */
[----:B------:R-:W-:Y:S01]  /*2170*/  ISETP.GE.AND P0, PT, R4, c[0x0][0x178], PT ;  /* 0x00005e0004007a0c */ /* 0x000fe20003f06270 */
[----:B------:R-:W-:-:S02]  /*2180*/  IMAD.SHL.U32 R7, R0, 0x4, RZ ;  /* 0x0000000400077824 */ /* 0x000fc400078e00ff */
[----:B------:R-:W-:Y:S01]  /*2190*/  IMAD.SHL.U32 R8, R0, 0x40, RZ ;  /* 0x0000004000087824 */ /* 0x000fe200078e00ff */
[----:B------:R-:W-:Y:S01]  /*21a0*/  LOP3.LUT R6, R6, 0x3000, RZ, 0xc0, !PT ;  /* 0x0000300006067812 */ /* 0x000fe200078ec0ff */
[----:B------:R-:W-:Y:S01]  /*21b0*/  IMAD.SHL.U32 R0, R0, 0x800, RZ ;  /* 0x0000080000007824 */ /* 0x000fe200078e00ff */
[----:B------:R-:W-:Y:S01]  /*21c0*/  ISETP.LT.AND P6, PT, R3, c[0x0][0x17c], !P0 ;  /* 0x00005f0003007a0c */ /* 0x000fe200047c1270 */
[----:B------:R-:W-:Y:S01]  /*21d0*/  IMAD R4, R4, c[0x0][0x194], RZ ;  /* 0x0000650004047a24 */ /* 0x000fe200078e02ff */
[----:B------:R-:W-:Y:S02]  /*21e0*/  LOP3.LUT R6, R6, 0x60, R5, 0xf8, !PT ;  /* 0x0000006006067812 */ /* 0x000fe400078ef805 */
[----:B------:R-:W-:Y:S02]  /*21f0*/  LOP3.LUT R8, R8, 0x800, RZ, 0xc0, !PT ;  /* 0x0000080008087812 */ /* 0x000fe400078ec0ff */
[----:B------:R-:W-:Y:S02]  /*2200*/  LOP3.LUT R7, R6, 0x170, R7, 0x78, !PT ;  /* 0x0000017006077812 */ /* 0x000fe400078e7807 */
[----:B------:R-:W-:-:S02]  /*2210*/  LOP3.LUT R5, R0, 0x3000, RZ, 0xc0, !PT ;  /* 0x0000300000057812 */ /* 0x000fc400078ec0ff */
[C---:B------:R-:W-:Y:S01]  /*2220*/  IADD3 R0, R3.reuse, 0x2, RZ ;  /* 0x0000000203007810 */ /* 0x040fe20007ffe0ff */
[----:B------:R-:W-:Y:S02]  /*2230*/  IMAD.IADD R7, R8, 0x1, R7 ;  /* 0x0000000108077824 */ /* 0x000fe400078e0207 */
[----:B------:R-:W-:Y:S01]  /*2240*/  IMAD R32, R2, 0x10, R5 ;  /* 0x0000001002207824 */ /* 0x000fe200078e0205 */
[----:B------:R-:W-:Y:S02]  /*2250*/  IADD3 R2, R3, 0x1, RZ ;  /* 0x0000000103027810 */ /* 0x000fe40007ffe0ff */
[----:B------:R-:W-:Y:S01]  /*2260*/  STS.128 [R7], R76 ;  /* 0x0000004c07007388 */ /* 0x000fe20000000c00 */
[----:B------:R-:W-:Y:S02]  /*2270*/  ISETP.LT.AND P1, PT, R0, c[0x0][0x17c], !P0 ;  /* 0x00005f0000007a0c */ /* 0x000fe40004721270 */
[----:B------:R-:W-:Y:S01]  /*2280*/  LOP3.LUT R34, R32, 0x20, RZ, 0x3c, !PT ;  /* 0x0000002020227812 */ /* 0x000fe200078e3cff */
[----:B------:R-:W-:Y:S01]  /*2290*/  STS.128 [R7+0x80], R12 ;  /* 0x0000800c07007388 */ /* 0x000fe20000000c00 */
[----:B------:R-:W-:-:S02]  /*22a0*/  ISETP.LT.AND P2, PT, R2, c[0x0][0x17c], !P0 ;  /* 0x00005f0002007a0c */ /* 0x000fc40004741270 */
[----:B------:R-:W-:Y:S01]  /*22b0*/  LEA R2, P3, R4, c[0x0][0x170], 0x1 ;  /* 0x00005c0004027a11 */ /* 0x000fe200078608ff */
[----:B------:R-:W-:Y:S01]  /*22c0*/  STS.128 [R7+0x200], R60 ;  /* 0x0002003c07007388 */ /* 0x000fe20000000c00 */
[----:B------:R-:W-:Y:S02]  /*22d0*/  LOP3.LUT R42, R32, 0x40, RZ, 0x3c, !PT ;  /* 0x00000040202a7812 */ /* 0x000fe400078e3cff */
[----:B------:R-:W-:Y:S01]  /*22e0*/  LEA.HI.X.SX32 R0, R4, c[0x0][0x174], 0x1, P3 ;  /* 0x00005d0004007a11 */ /* 0x000fe200018f0eff */
[----:B------:R0:W-:Y:S04]  /*22f0*/  STS.128 [R7+0x280], R24 ;  /* 0x0002801807007388 */ /* 0x0001e80000000c00 */
[----:B------:R1:W-:Y:S04]  /*2300*/  STS.128 [R7+0x400], R44 ;  /* 0x0004002c07007388 */ /* 0x0003e80000000c00 */
[----:B------:R-:W-:Y:S04]  /*2310*/  STS.128 [R7+0x480], R20 ;  /* 0x0004801407007388 */ /* 0x000fe80000000c00 */
[----:B------:R-:W-:Y:S04]  /*2320*/  STS.128 [R7+0x600], R28 ;  /* 0x0006001c07007388 */ /* 0x000fe80000000c00 */
[----:B------:R2:W-:Y:S01]  /*2330*/  STS.128 [R7+0x680], R16 ;  /* 0x0006801007007388 */ /* 0x0005e20000000c00 */
[----:B0-----:R-:W-:-:S03]  /*2340*/  IADD3 R26, R3, 0x6, RZ ;  /* 0x00000006031a7810 */ /* 0x001fc60007ffe0ff */
[----:B------:R-:W-:Y:S01]  /*2350*/  BAR.SYNC.DEFER_BLOCKING 0x0 ;  /* 0x0000000000007b1d */ /* 0x000fe20000010000 */
[----:B-1----:R-:W-:Y:S01]  /*2360*/  LOP3.LUT R44, R32, 0x60, RZ, 0x3c, !PT ;  /* 0x00000060202c7812 */ /* 0x002fe200078e3cff */
[C---:B--2---:R-:W-:Y:S01]  /*2370*/  IMAD R19, R3.reuse, c[0x0][0x198], RZ ;  /* 0x0000660003137a24 */ /* 0x044fe200078e02ff */
[C---:B------:R-:W-:Y:S02]  /*2380*/  IADD3 R17, R3.reuse, 0x3, RZ ;  /* 0x0000000303117810 */ /* 0x040fe40007ffe0ff */
[----:B------:R-:W-:Y:S02]  /*2390*/  IADD3 R18, R3, 0x4, RZ ;  /* 0x0000000403127810 */ /* 0x000fe40007ffe0ff */
[----:B------:R-:W-:Y:S02]  /*23a0*/  LEA R20, P3, R19, R2, 0x1 ;  /* 0x0000000213147211 */ /* 0x000fe400078608ff */
[----:B------:R-:W-:Y:S02]  /*23b0*/  IADD3 R16, R3, 0x5, RZ ;  /* 0x0000000503107810 */ /* 0x000fe40007ffe0ff */
[----:B------:R-:W-:-:S02]  /*23c0*/  LEA.HI.X.SX32 R21, R19, R0, 0x1, P3 ;  /* 0x0000000013157211 */ /* 0x000fc400018f0eff */
[----:B------:R-:W-:Y:S01]  /*23d0*/  IADD3 R19, R19, c[0x0][0x198], RZ ;  /* 0x0000660013137a10 */ /* 0x000fe20007ffe0ff */
[----:B------:R-:W0:Y:S01]  /*23e0*/  LDS.128 R8, [R32] ;  /* 0x0000000020087984 */ /* 0x000e220000000c00 */
[----:B------:R-:W-:Y:S02]  /*23f0*/  ISETP.LT.AND P5, PT, R17, c[0x0][0x17c], !P0 ;  /* 0x00005f0011007a0c */ /* 0x000fe400047a1270 */
[----:B------:R-:W-:Y:S01]  /*2400*/  IADD3 R25, R19, c[0x0][0x198], RZ ;  /* 0x0000660013197a10 */ /* 0x000fe20007ffe0ff */
[----:B------:R-:W1:Y:S01]  /*2410*/  LDS.128 R12, [R34] ;  /* 0x00000000220c7984 */ /* 0x000e620000000c00 */
[----:B------:R-:W-:Y:S02]  /*2420*/  ISETP.LT.AND P4, PT, R18, c[0x0][0x17c], !P0 ;  /* 0x00005f0012007a0c */ /* 0x000fe40004781270 */
[----:B------:R-:W-:Y:S01]  /*2430*/  ISETP.LT.AND P3, PT, R16, c[0x0][0x17c], !P0 ;  /* 0x00005f0010007a0c */ /* 0x000fe20004761270 */
[----:B------:R-:W2:Y:S01]  /*2440*/  LDS.128 R4, [R42] ;  /* 0x000000002a047984 */ /* 0x000ea20000000c00 */
[----:B------:R-:W-:-:S04]  /*2450*/  IADD3 R27, R25, c[0x0][0x198], RZ ;  /* 0x00006600191b7a10 */ /* 0x000fc80007ffe0ff */
[----:B------:R-:W-:Y:S01]  /*2460*/  IADD3 R31, R27, c[0x0][0x198], RZ ;  /* 0x000066001b1f7a10 */ /* 0x000fe20007ffe0ff */
[----:B0-----:R0:W-:Y:S01]  /*2470*/  @P6 STG.E.U16 [R20.64], R8 ;  /* 0x0000000814006986 */ /* 0x0011e2000c101504 */
[----:B------:R-:W-:-:S04]  /*2480*/  LEA R22, P6, R19, R2, 0x1 ;  /* 0x0000000213167211 */ /* 0x000fc800078c08ff */
[----:B------:R-:W-:Y:S02]  /*2490*/  LEA.HI.X.SX32 R23, R19, R0, 0x1, P6 ;  /* 0x0000000013177211 */ /* 0x000fe400030f0eff */
[----:B------:R-:W3:Y:S01]  /*24a0*/  LDS.128 R16, [R44] ;  /* 0x000000002c107984 */ /* 0x000ee20000000c00 */
[C---:B------:R-:W-:Y:S02]  /*24b0*/  LEA R24, P6, R25.reuse, R2, 0x1 ;  /* 0x0000000219187211 */ /* 0x040fe400078c08ff */
[----:B0-----:R-:W-:Y:S02]  /*24c0*/  PRMT R21, R8, 0x7632, R21 ;  /* 0x0000763208157816 */ /* 0x001fe40000000015 */
[----:B------:R-:W-:Y:S02]  /*24d0*/  LEA.HI.X.SX32 R25, R25, R0, 0x1, P6 ;  /* 0x0000000019197211 */ /* 0x000fe400030f0eff */
[----:B------:R-:W-:Y:S01]  /*24e0*/  IADD3 R8, R3, 0x7, RZ ;  /* 0x0000000703087810 */ /* 0x000fe20007ffe0ff */
[----:B------:R-:W-:Y:S01]  /*24f0*/  @P2 STG.E.U16 [R22.64], R21 ;  /* 0x0000001516002986 */ /* 0x000fe2000c101504 */
[----:B------:R-:W-:-:S02]  /*2500*/  ISETP.LT.AND P2, PT, R26, c[0x0][0x17c], !P0 ;  /* 0x00005f001a007a0c */ /* 0x000fc40004741270 */
[C---:B------:R-:W-:Y:S01]  /*2510*/  LEA R26, P6, R27.reuse, R2, 0x1 ;  /* 0x000000021b1a7211 */ /* 0x040fe200078c08ff */
[----:B------:R-:W0:Y:S03]  /*2520*/  LDS.128 R20, [R32+0x800] ;  /* 0x0008000020147984 */ /* 0x000e260000000c00 */
[----:B------:R-:W-:Y:S01]  /*2530*/  LEA.HI.X.SX32 R27, R27, R0, 0x1, P6 ;  /* 0x000000001b1b7211 */ /* 0x000fe200030f0eff */
[----:B-1----:R1:W-:Y:S01]  /*2540*/  @P1 STG.E.U16 [R24.64], R12 ;  /* 0x0000000c18001986 */ /* 0x0023e2000c101504 */
[C---:B------:R-:W-:Y:S02]  /*2550*/  LEA R28, P6, R31.reuse, R2, 0x1 ;  /* 0x000000021f1c7211 */ /* 0x040fe400078c08ff */
[----:B------:R-:W-:Y:S02]  /*2560*/  ISETP.LT.AND P1, PT, R8, c[0x0][0x17c], !P0 ;  /* 0x00005f0008007a0c */ /* 0x000fe40004721270 */
[----:B------:R-:W-:-:S02]  /*2570*/  LEA.HI.X.SX32 R29, R31, R0, 0x1, P6 ;  /* 0x000000001f1d7211 */ /* 0x000fc400030f0eff */
[----:B------:R-:W-:Y:S02]  /*2580*/  IADD3 R31, R31, c[0x0][0x198], RZ ;  /* 0x000066001f1f7a10 */ /* 0x000fe40007ffe0ff */
[----:B------:R-:W-:Y:S02]  /*2590*/  IADD3 R8, R3, 0x8, RZ ;  /* 0x0000000803087810 */ /* 0x000fe40007ffe0ff */
[C---:B------:R-:W-:Y:S02]  /*25a0*/  LEA R30, P6, R31.reuse, R2, 0x1 ;  /* 0x000000021f1e7211 */ /* 0x040fe400078c08ff */
[----:B-1----:R-:W-:Y:S02]  /*25b0*/  PRMT R25, R12, 0x7632, R25 ;  /* 0x000076320c197816 */ /* 0x002fe40000000019 */
[C---:B------:R-:W-:Y:S02]  /*25c0*/  IADD3 R33, R31.reuse, c[0x0][0x198], RZ ;  /* 0x000066001f217a10 */ /* 0x040fe40007ffe0ff */
[----:B--2---:R-:W-:Y:S01]  /*25d0*/  PRMT R12, R4, 0x7632, R12 ;  /* 0x00007632040c7816 */ /* 0x004fe2000000000c */
[----:B------:R-:W-:Y:S01]  /*25e0*/  @P5 STG.E.U16 [R26.64], R25 ;  /* 0x000000191a005986 */ /* 0x000fe2000c101504 */
[----:B------:R-:W-:-:S02]  /*25f0*/  LEA.HI.X.SX32 R31, R31, R0, 0x1, P6 ;  /* 0x000000001f1f7211 */ /* 0x000fc400030f0eff */
[C---:B------:R-:W-:Y:S01]  /*2600*/  LEA R32, P6, R33.reuse, R2, 0x1 ;  /* 0x0000000221207211 */ /* 0x040fe200078c08ff */
[----:B------:R-:W1:Y:S01]  /*2610*/  LDS.128 R24, [R34+0x800] ;  /* 0x0008000022187984 */ /* 0x000e620000000c00 */
[----:B------:R-:W-:Y:S02]  /*2620*/  IADD3 R35, R33, c[0x0][0x198], RZ ;  /* 0x0000660021237a10 */ /* 0x000fe40007ffe0ff */
[----:B------:R-:W-:Y:S01]  /*2630*/  ISETP.LT.AND P5, PT, R8, c[0x0][0x17c], !P0 ;  /* 0x00005f0008007a0c */ /* 0x000fe200047a1270 */
[----:B------:R2:W-:Y:S01]  /*2640*/  @P4 STG.E.U16 [R28.64], R4 ;  /* 0x000000041c004986 */ /* 0x0005e2000c101504 */
[----:B------:R-:W-:Y:S02]  /*2650*/  IADD3 R8, R3, 0x9, RZ ;  /* 0x0000000903087810 */ /* 0x000fe40007ffe0ff */
[----:B------:R-:W-:Y:S01]  /*2660*/  LEA.HI.X.SX32 R33, R33, R0, 0x1, P6 ;  /* 0x0000000021217211 */ /* 0x000fe200030f0eff */
[----:B------:R-:W-:Y:S01]  /*2670*/  @P3 STG.E.U16 [R30.64], R12 ;  /* 0x0000000c1e003986 */ /* 0x000fe2000c101504 */
[----:B------:R-:W-:-:S02]  /*2680*/  LEA R36, P6, R35, R2, 0x1 ;  /* 0x0000000223247211 */ /* 0x000fc400078c08ff */
[----:B------:R-:W-:Y:S01]  /*2690*/  IADD3 R41, R35, c[0x0][0x198], RZ ;  /* 0x0000660023297a10 */ /* 0x000fe20007ffe0ff */
[----:B------:R4:W5:Y:S01]  /*26a0*/  LDS.128 R28, [R42+0x800] ;  /* 0x000800002a1c7984 */ /* 0x0009620000000c00 */
[----:B------:R-:W-:Y:S02]  /*26b0*/  ISETP.LT.AND P4, PT, R8, c[0x0][0x17c], !P0 ;  /* 0x00005f0008007a0c */ /* 0x000fe40004781270 */
[----:B------:R-:W-:Y:S01]  /*26c0*/  IADD3 R8, R3, 0xa, RZ ;  /* 0x0000000a03087810 */ /* 0x000fe20007ffe0ff */
[----:B---3--:R-:W-:Y:S01]  /*26d0*/  @P2 STG.E.U16 [R32.64], R16 ;  /* 0x0000001020002986 */ /* 0x008fe2000c101504 */
[----:B------:R-:W-:Y:S02]  /*26e0*/  LEA.HI.X.SX32 R37, R35, R0, 0x1, P6 ;  /* 0x0000000023257211 */ /* 0x000fe400030f0eff */
[----:B------:R-:W-:Y:S01]  /*26f0*/  LEA R38, P6, R41, R2, 0x1 ;  /* 0x0000000229267211 */ /* 0x000fe200078c08ff */
[----:B------:R-:W3:Y:S01]  /*2700*/  LDS.128 R32, [R44+0x800] ;  /* 0x000800002c207984 */ /* 0x000ee20000000c00 */
[----:B--2---:R-:W-:-:S02]  /*2710*/  IADD3 R4, R3, 0xb, RZ ;  /* 0x0000000b03047810 */ /* 0x004fc40007ffe0ff */
[----:B------:R-:W-:Y:S02]  /*2720*/  ISETP.LT.AND P3, PT, R8, c[0x0][0x17c], !P0 ;  /* 0x00005f0008007a0c */ /* 0x000fe40004761270 */
[----:B------:R-:W-:Y:S02]  /*2730*/  PRMT R8, R16, 0x7632, R8 ;  /* 0x0000763210087816 */ /* 0x000fe40000000008 */
[C---:B------:R-:W-:Y:S02]  /*2740*/  LEA.HI.X.SX32 R39, R41.reuse, R0, 0x1, P6 ;  /* 0x0000000029277211 */ /* 0x040fe400030f0eff */
[----:B------:R-:W-:Y:S01]  /*2750*/  ISETP.LT.AND P2, PT, R4, c[0x0][0x17c], !P0 ;  /* 0x00005f0004007a0c */ /* 0x000fe20004741270 */
[----:B------:R2:W-:Y:S01]  /*2760*/  @P1 STG.E.U16 [R36.64], R8 ;  /* 0x0000000824001986 */ /* 0x0005e2000c101504 */
[----:B------:R-:W-:Y:S02]  /*2770*/  IADD3 R41, R41, c[0x0][0x198], RZ ;  /* 0x0000660029297a10 */ /* 0x000fe40007ffe0ff */
[----:B------:R-:W-:Y:S01]  /*2780*/  IADD3 R4, R3, 0xc, RZ ;  /* 0x0000000c03047810 */ /* 0x000fe20007ffe0ff */
[----:B0-----:R0:W-:Y:S01]  /*2790*/  @P5 STG.E.U16 [R38.64], R20 ;  /* 0x0000001426005986 */ /* 0x0011e2000c101504 */
[----:B------:R-:W-:-:S02]  /*27a0*/  LEA R40, P6, R41, R2, 0x1 ;  /* 0x0000000229287211 */ /* 0x000fc400078c08ff */
[----:B------:R-:W-:Y:S02]  /*27b0*/  ISETP.LT.AND P1, PT, R4, c[0x0][0x17c], !P0 ;  /* 0x00005f0004007a0c */ /* 0x000fe40004721270 */
[----:B------:R-:W-:Y:S02]  /*27c0*/  IADD3 R43, R41, c[0x0][0x198], RZ ;  /* 0x00006600292b7a10 */ /* 0x000fe40007ffe0ff */
[----:B------:R-:W-:Y:S02]  /*27d0*/  IADD3 R4, R3, 0xd, RZ ;  /* 0x0000000d03047810 */ /* 0x000fe40007ffe0ff */
[----:B------:R-:W-:Y:S02]  /*27e0*/  LEA.HI.X.SX32 R41, R41, R0, 0x1, P6 ;  /* 0x0000000029297211 */ /* 0x000fe400030f0eff */
[----:B----4-:R-:W-:Y:S02]  /*27f0*/  LEA R42, P6, R43, R2, 0x1 ;  /* 0x000000022b2a7211 */ /* 0x010fe400078c08ff */
[----:B--2---:R-:W-:-:S02]  /*2800*/  PRMT R8, R20, 0x7632, R8 ;  /* 0x0000763214087816 */ /* 0x004fc40000000008 */
[----:B------:R-:W-:Y:S02]  /*2810*/  ISETP.LT.AND P5, PT, R4, c[0x0][0x17c], !P0 ;  /* 0x00005f0004007a0c */ /* 0x000fe400047a1270 */
[----:B------:R-:W-:Y:S01]  /*2820*/  IADD3 R37, R43, c[0x0][0x198], RZ ;  /* 0x000066002b257a10 */ /* 0x000fe20007ffe0ff */
[----:B------:R2:W-:Y:S01]  /*2830*/  @P4 STG.E.U16 [R40.64], R8 ;  /* 0x0000000828004986 */ /* 0x0005e2000c101504 */
[----:B------:R-:W-:Y:S02]  /*2840*/  IADD3 R4, R3, 0xe, RZ ;  /* 0x0000000e03047810 */ /* 0x000fe40007ffe0ff */
[----:B------:R-:W-:Y:S02]  /*2850*/  LEA.HI.X.SX32 R43, R43, R0, 0x1, P6 ;  /* 0x000000002b2b7211 */ /* 0x000fe400030f0eff */
[C---:B------:R-:W-:Y:S02]  /*2860*/  LEA R36, P6, R37.reuse, R2, 0x1 ;  /* 0x0000000225247211 */ /* 0x040fe400078c08ff */
[----:B------:R-:W-:Y:S01]  /*2870*/  ISETP.LT.AND P4, PT, R4, c[0x0][0x17c], !P0 ;  /* 0x00005f0004007a0c */ /* 0x000fe20004781270 */
[----:B-1----:R1:W-:Y:S01]  /*2880*/  @P3 STG.E.U16 [R42.64], R24 ;  /* 0x000000182a003986 */ /* 0x0023e2000c101504 */
[----:B0-----:R-:W-:-:S02]  /*2890*/  IADD3 R39, R37, c[0x0][0x198], RZ ;  /* 0x0000660025277a10 */ /* 0x001fc40007ffe0ff */
[----:B------:R-:W-:Y:S02]  /*28a0*/  IADD3 R4, R3, 0xf, RZ ;  /* 0x0000000f03047810 */ /* 0x000fe40007ffe0ff */
[----:B------:R-:W-:Y:S02]  /*28b0*/  LEA.HI.X.SX32 R37, R37, R0, 0x1, P6 ;  /* 0x0000000025257211 */ /* 0x000fe400030f0eff */
[----:B------:R-:W-:Y:S02]  /*28c0*/  PRMT R12, R24, 0x7632, R12 ;  /* 0x00007632180c7816 */ /* 0x000fe4000000000c */
[C---:B------:R-:W-:Y:S02]  /*28d0*/  LEA R38, P6, R39.reuse, R2, 0x1 ;  /* 0x0000000227267211 */ /* 0x040fe400078c08ff */
[----:B------:R-:W-:Y:S01]  /*28e0*/  ISETP.LT.AND P3, PT, R4, c[0x0][0x17c], !P0 ;  /* 0x00005f0004007a0c */ /* 0x000fe20004761270 */
[----:B------:R0:W-:Y:S01]  /*28f0*/  @P2 STG.E.U16 [R36.64], R12 ;  /* 0x0000000c24002986 */ /* 0x0001e2000c101504 */
[----:B--2---:R-:W-:-:S02]  /*2900*/  IADD3 R41, R39, c[0x0][0x198], RZ ;  /* 0x0000660027297a10 */ /* 0x004fc40007ffe0ff */
[----:B------:R-:W-:Y:S02]  /*2910*/  IADD3 R4, R3, 0x10, RZ ;  /* 0x0000001003047810 */ /* 0x000fe40007ffe0ff */
[----:B------:R-:W-:Y:S02]  /*2920*/  LEA.HI.X.SX32 R39, R39, R0, 0x1, P6 ;  /* 0x0000000027277211 */ /* 0x000fe400030f0eff */
[C---:B------:R-:W-:Y:S02]  /*2930*/  LEA R40, P6, R41.reuse, R2, 0x1 ;  /* 0x0000000229287211 */ /* 0x040fe400078c08ff */
[----:B------:R-:W-:Y:S01]  /*2940*/  ISETP.LT.AND P2, PT, R4, c[0x0][0x17c], !P0 ;  /* 0x00005f0004007a0c */ /* 0x000fe20004741270 */
[----:B-----5:R2:W-:Y:S01]  /*2950*/  @P1 STG.E.U16 [R38.64], R28 ;  /* 0x0000001c26001986 */ /* 0x0205e2000c101504 */
[----:B-1----:R-:W-:Y:S02]  /*2960*/  IADD3 R43, R41, c[0x0][0x198], RZ ;  /* 0x00006600292b7a10 */ /* 0x002fe40007ffe0ff */
[----:B------:R-:W-:-:S02]  /*2970*/  IADD3 R4, R3, 0x11, RZ ;  /* 0x0000001103047810 */ /* 0x000fc40007ffe0ff */
[----:B------:R-:W-:Y:S02]  /*2980*/  LEA.HI.X.SX32 R41, R41, R0, 0x1, P6 ;  /* 0x0000000029297211 */ /* 0x000fe400030f0eff */
[C---:B------:R-:W-:Y:S02]  /*2990*/  LEA R42, P6, R43.reuse, R2, 0x1 ;  /* 0x000000022b2a7211 */ /* 0x040fe400078c08ff */
[----:B------:R-:W-:Y:S02]  /*29a0*/  PRMT R20, R28, 0x7632, R20 ;  /* 0x000076321c147816 */ /* 0x000fe40000000014 */
[----:B------:R-:W-:Y:S02]  /*29b0*/  ISETP.LT.AND P1, PT, R4, c[0x0][0x17c], !P0 ;  /* 0x00005f0004007a0c */ /* 0x000fe40004721270 */
[----:B0-----:R-:W-:Y:S01]  /*29c0*/  IADD3 R37, R43, c[0x0][0x198], RZ ;  /* 0x000066002b257a10 */ /* 0x001fe20007ffe0ff */
[----:B------:R0:W-:Y:S01]  /*29d0*/  @P5 STG.E.U16 [R40.64], R20 ;  /* 0x0000001428005986 */ /* 0x0001e2000c101504 */
[----:B------:R-:W-:-:S02]  /*29e0*/  IADD3 R4, R3, 0x12, RZ ;  /* 0x0000001203047810 */ /* 0x000fc40007ffe0ff */
[----:B------:R-:W-:Y:S02]  /*29f0*/  LEA.HI.X.SX32 R43, R43, R0, 0x1, P6 ;  /* 0x000000002b2b7211 */ /* 0x000fe400030f0eff */
[C---:B------:R-:W-:Y:S02]  /*2a00*/  LEA R36, P6, R37.reuse, R2, 0x1 ;  /* 0x0000000225247211 */ /* 0x040fe400078c08ff */
[----:B------:R-:W-:Y:S01]  /*2a10*/  ISETP.LT.AND P5, PT, R4, c[0x0][0x17c], !P0 ;  /* 0x00005f0004007a0c */ /* 0x000fe200047a1270 */
[----:B---3--:R1:W-:Y:S01]  /*2a20*/  @P4 STG.E.U16 [R42.64], R32 ;  /* 0x000000202a004986 */ /* 0x0083e2000c101504 */
[----:B--2---:R-:W-:Y:S02]  /*2a30*/  IADD3 R39, R37, c[0x0][0x198], RZ ;  /* 0x0000660025277a10 */ /* 0x004fe40007ffe0ff */
[----:B------:R-:W-:Y:S02]  /*2a40*/  IADD3 R4, R3, 0x13, RZ ;  /* 0x0000001303047810 */ /* 0x000fe40007ffe0ff */
[----:B------:R-:W-:-:S02]  /*2a50*/  LEA.HI.X.SX32 R37, R37, R0, 0x1, P6 ;  /* 0x0000000025257211 */ /* 0x000fc400030f0eff */
[----:B------:R-:W-:Y:S02]  /*2a60*/  PRMT R8, R32, 0x7632, R8 ;  /* 0x0000763220087816 */ /* 0x000fe40000000008 */
[C---:B------:R-:W-:Y:S02]  /*2a70*/  LEA R38, P6, R39.reuse, R2, 0x1 ;  /* 0x0000000227267211 */ /* 0x040fe400078c08ff */
[----:B------:R-:W-:Y:S01]  /*2a80*/  ISETP.LT.AND P4, PT, R4, c[0x0][0x17c], !P0 ;  /* 0x00005f0004007a0c */ /* 0x000fe20004781270 */
[----:B------:R2:W-:Y:S01]  /*2a90*/  @P3 STG.E.U16 [R36.64], R8 ;  /* 0x0000000824003986 */ /* 0x0005e2000c101504 */
[----:B0-----:R-:W-:Y:S02]  /*2aa0*/  IADD3 R41, R39, c[0x0][0x198], RZ ;  /* 0x0000660027297a10 */ /* 0x001fe40007ffe0ff */
[----:B------:R-:W-:Y:S02]  /*2ab0*/  IADD3 R4, R3, 0x14, RZ ;  /* 0x0000001403047810 */ /* 0x000fe40007ffe0ff */
[----:B------:R-:W-:-:S02]  /*2ac0*/  LEA.HI.X.SX32 R39, R39, R0, 0x1, P6 ;  /* 0x0000000027277211 */ /* 0x000fc400030f0eff */
[C---:B------:R-:W-:Y:S02]  /*2ad0*/  LEA R40, P6, R41.reuse, R2, 0x1 ;  /* 0x0000000229287211 */ /* 0x040fe400078c08ff */
[----:B------:R-:W-:Y:S01]  /*2ae0*/  ISETP.LT.AND P3, PT, R4, c[0x0][0x17c], !P0 ;  /* 0x00005f0004007a0c */ /* 0x000fe20004761270 */
[----:B------:R0:W-:Y:S01]  /*2af0*/  @P2 STG.E.U16 [R38.64], R9 ;  /* 0x0000000926002986 */ /* 0x0001e2000c101504 */
[----:B-1----:R-:W-:Y:S02]  /*2b00*/  IADD3 R43, R41, c[0x0][0x198], RZ ;  /* 0x00006600292b7a10 */ /* 0x002fe40007ffe0ff */
[----:B------:R-:W-:Y:S02]  /*2b10*/  IADD3 R4, R3, 0x15, RZ ;  /* 0x0000001503047810 */ /* 0x000fe40007ffe0ff */
[----:B------:R-:W-:Y:S02]  /*2b20*/  LEA.HI.X.SX32 R41, R41, R0, 0x1, P6 ;  /* 0x0000000029297211 */ /* 0x000fe400030f0eff */
[----:B------:R-:W-:-:S02]  /*2b30*/  LEA R42, P6, R43, R2, 0x1 ;  /* 0x000000022b2a7211 */ /* 0x000fc400078c08ff */
[----:B------:R-:W-:Y:S02]  /*2b40*/  PRMT R20, R9, 0x7632, R20 ;  /* 0x0000763209147816 */ /* 0x000fe40000000014 */
[----:B------:R-:W-:Y:S02]  /*2b50*/  ISETP.LT.AND P2, PT, R4, c[0x0][0x17c], !P0 ;  /* 0x00005f0004007a0c */ /* 0x000fe40004741270 */
[----:B--2---:R-:W-:Y:S01]  /*2b60*/  IADD3 R37, R43, c[0x0][0x198], RZ ;  /* 0x000066002b257a10 */ /* 0x004fe20007ffe0ff */
[----:B------:R1:W-:Y:S01]  /*2b70*/  @P1 STG.E.U16 [R40.64], R20 ;  /* 0x0000001428001986 */ /* 0x0003e2000c101504 */
[----:B------:R-:W-:Y:S02]  /*2b80*/  IADD3 R4, R3, 0x16, RZ ;  /* 0x0000001603047810 */ /* 0x000fe40007ffe0ff */
[----:B------:R-:W-:Y:S02]  /*2b90*/  LEA.HI.X.SX32 R43, R43, R0, 0x1, P6 ;  /* 0x000000002b2b7211 */ /* 0x000fe400030f0eff */
[----:B------:R-:W-:-:S02]  /*2ba0*/  LEA R36, P6, R37, R2, 0x1 ;  /* 0x0000000225247211 */ /* 0x000fc400078c08ff */
[----:B------:R-:W-:Y:S01]  /*2bb0*/  ISETP.LT.AND P1, PT, R4, c[0x0][0x17c], !P0 ;  /* 0x00005f0004007a0c */ /* 0x000fe20004721270 */
[----:B------:R2:W-:Y:S01]  /*2bc0*/  @P5 STG.E.U16 [R42.64], R13 ;  /* 0x0000000d2a005986 */ /* 0x0005e2000c101504 */
[----:B0-----:R-:W-:Y:S02]  /*2bd0*/  IADD3 R9, R37, c[0x0][0x198], RZ ;  /* 0x0000660025097a10 */ /* 0x001fe40007ffe0ff */
[----:B------:R-:W-:Y:S02]  /*2be0*/  IADD3 R4, R3, 0x17, RZ ;  /* 0x0000001703047810 */ /* 0x000fe40007ffe0ff */
[----:B------:R-:W-:Y:S02]  /*2bf0*/  LEA.HI.X.SX32 R37, R37, R0, 0x1, P6 ;  /* 0x0000000025257211 */ /* 0x000fe400030f0eff */
[----:B------:R-:W-:Y:S02]  /*2c00*/  PRMT R16, R13, 0x7632, R16 ;  /* 0x000076320d107816 */ /* 0x000fe40000000010 */
[----:B------:R-:W-:-:S02]  /*2c10*/  LEA R8, P6, R9, R2, 0x1 ;  /* 0x0000000209087211 */ /* 0x000fc400078c08ff */
[----:B------:R-:W-:Y:S01]  /*2c20*/  ISETP.LT.AND P5, PT, R4, c[0x0][0x17c], !P0 ;  /* 0x00005f0004007a0c */ /* 0x000fe200047a1270 */
[----:B------:R-:W-:Y:S01]  /*2c30*/  @P4 STG.E.U16 [R36.64], R16 ;  /* 0x0000001024004986 */ /* 0x000fe2000c101504 */
[----:B------:R-:W-:Y:S02]  /*2c40*/  IADD3 R4, R3, 0x18, RZ ;  /* 0x0000001803047810 */ /* 0x000fe40007ffe0ff */
[C---:B------:R-:W-:Y:S02]  /*2c50*/  IADD3 R39, R9.reuse, c[0x0][0x198], RZ ;  /* 0x0000660009277a10 */ /* 0x040fe40007ffe0ff */
[----:B------:R-:W-:Y:S02]  /*2c60*/  LEA.HI.X.SX32 R9, R9, R0, 0x1, P6 ;  /* 0x0000000009097211 */ /* 0x000fe400030f0eff */
[----:B------:R-:W-:Y:S02]  /*2c70*/  ISETP.LT.AND P4, PT, R4, c[0x0][0x17c], !P0 ;  /* 0x00005f0004007a0c */ /* 0x000fe40004781270 */
[----:B------:R-:W-:Y:S01]  /*2c80*/  LEA R12, P6, R39, R2, 0x1 ;  /* 0x00000002270c7211 */ /* 0x000fe200078c08ff */
[----:B------:R0:W-:Y:S01]  /*2c90*/  @P3 STG.E.U16 [R8.64], R5 ;  /* 0x0000000508003986 */ /* 0x0001e2000c101504 */
[----:B------:R-:W-:-:S02]  /*2ca0*/  IADD3 R4, R3, 0x19, RZ ;  /* 0x0000001903047810 */ /* 0x000fc40007ffe0ff */
[C---:B-1----:R-:W-:Y:S02]  /*2cb0*/  IADD3 R41, R39.reuse, c[0x0][0x198], RZ ;  /* 0x0000660027297a10 */ /* 0x042fe40007ffe0ff */
[----:B--2---:R-:W-:Y:S02]  /*2cc0*/  LEA.HI.X.SX32 R13, R39, R0, 0x1, P6 ;  /* 0x00000000270d7211 */ /* 0x004fe400030f0eff */
[----:B------:R-:W-:Y:S02]  /*2cd0*/  ISETP.LT.AND P3, PT, R4, c[0x0][0x17c], !P0 ;  /* 0x00005f0004007a0c */ /* 0x000fe40004761270 */
[----:B------:R-:W-:Y:S02]  /*2ce0*/  LEA R38, P6, R41, R2, 0x1 ;  /* 0x0000000229267211 */ /* 0x000fe400078c08ff */
[----:B------:R-:W-:Y:S02]  /*2cf0*/  IADD3 R4, R3, 0x1a, RZ ;  /* 0x0000001a03047810 */ /* 0x000fe40007ffe0ff */
[----:B0-----:R-:W-:-:S02]  /*2d00*/  PRMT R9, R5, 0x7632, R9 ;  /* 0x0000763205097816 */ /* 0x001fc40000000009 */
[C---:B------:R-:W-:Y:S02]  /*2d10*/  IADD3 R37, R41.reuse, c[0x0][0x198], RZ ;  /* 0x0000660029257a10 */ /* 0x040fe40007ffe0ff */
[----:B------:R-:W-:Y:S01]  /*2d20*/  LEA.HI.X.SX32 R39, R41, R0, 0x1, P6 ;  /* 0x0000000029277211 */ /* 0x000fe200030f0eff */
[----:B------:R0:W-:Y:S01]  /*2d30*/  @P2 STG.E.U16 [R12.64], R9 ;  /* 0x000000090c002986 */ /* 0x0001e2000c101504 */
[----:B------:R-:W-:Y:S02]  /*2d40*/  ISETP.LT.AND P2, PT, R4, c[0x0][0x17c], !P0 ;  /* 0x00005f0004007a0c */ /* 0x000fe40004741270 */
[----:B------:R-:W-:Y:S01]  /*2d50*/  LEA R36, P6, R37, R2, 0x1 ;  /* 0x0000000225247211 */ /* 0x000fe200078c08ff */
[----:B------:R1:W-:Y:S01]  /*2d60*/  @P1 STG.E.U16 [R38.64], R17 ;  /* 0x0000001126001986 */ /* 0x0003e2000c101504 */
[----:B------:R-:W-:Y:S02]  /*2d70*/  IADD3 R4, R3, 0x1b, RZ ;  /* 0x0000001b03047810 */ /* 0x000fe40007ffe0ff */
[----:B------:R-:W-:-:S02]  /*2d80*/  IADD3 R5, R37, c[0x0][0x198], RZ ;  /* 0x0000660025057a10 */ /* 0x000fc40007ffe0ff */
[----:B------:R-:W-:Y:S02]  /*2d90*/  LEA.HI.X.SX32 R37, R37, R0, 0x1, P6 ;  /* 0x0000000025257211 */ /* 0x000fe400030f0eff */
[----:B------:R-:W-:Y:S02]  /*2da0*/  ISETP.LT.AND P1, PT, R4, c[0x0][0x17c], !P0 ;  /* 0x00005f0004007a0c */ /* 0x000fe40004721270 */
[----:B------:R-:W-:Y:S02]  /*2db0*/  PRMT R16, R17, 0x7632, R16 ;  /* 0x0000763211107816 */ /* 0x000fe40000000010 */
[----:B------:R-:W-:Y:S02]  /*2dc0*/  LEA R4, P6, R5, R2, 0x1 ;  /* 0x0000000205047211 */ /* 0x000fe400078c08ff */
[----:B------:R-:W-:Y:S01]  /*2dd0*/  IADD3 R8, R3, 0x1c, RZ ;  /* 0x0000001c03087810 */ /* 0x000fe20007ffe0ff */
[----:B------:R2:W-:Y:S01]  /*2de0*/  @P5 STG.E.U16 [R36.64], R16 ;  /* 0x0000001024005986 */ /* 0x0005e2000c101504 */
[----:B0-----:R-:W-:-:S02]  /*2df0*/  IADD3 R13, R5, c[0x0][0x198], RZ ;  /* 0x00006600050d7a10 */ /* 0x001fc40007ffe0ff */
[----:B------:R-:W-:Y:S02]  /*2e00*/  LEA.HI.X.SX32 R5, R5, R0, 0x1, P6 ;  /* 0x0000000005057211 */ /* 0x000fe400030f0eff */
[----:B------:R-:W-:Y:S02]  /*2e10*/  ISETP.LT.AND P5, PT, R8, c[0x0][0x17c], !P0 ;  /* 0x00005f0008007a0c */ /* 0x000fe400047a1270 */
[----:B------:R-:W-:Y:S01]  /*2e20*/  IADD3 R9, R3, 0x1d, RZ ;  /* 0x0000001d03097810 */ /* 0x000fe20007ffe0ff */
[----:B------:R0:W-:Y:S01]  /*2e30*/  @P4 STG.E.U16 [R4.64], R21 ;  /* 0x0000001504004986 */ /* 0x0001e2000c101504 */
[C---:B------:R-:W-:Y:S02]  /*2e40*/  LEA R8, P6, R13.reuse, R2, 0x1 ;  /* 0x000000020d087211 */ /* 0x040fe400078c08ff */
[----:B-1----:R-:W-:Y:S02]  /*2e50*/  IADD3 R17, R13, c[0x0][0x198], RZ ;  /* 0x000066000d117a10 */ /* 0x002fe40007ffe0ff */
[----:B------:R-:W-:-:S02]  /*2e60*/  ISETP.LT.AND P4, PT, R9, c[0x0][0x17c], !P0 ;  /* 0x00005f0009007a0c */ /* 0x000fc40004781270 */
[----:B------:R-:W-:Y:S02]  /*2e70*/  LEA.HI.X.SX32 R9, R13, R0, 0x1, P6 ;  /* 0x000000000d097211 */ /* 0x000fe400030f0eff */
[----:B------:R-:W-:Y:S02]  /*2e80*/  PRMT R24, R21, 0x7632, R24 ;  /* 0x0000763215187816 */ /* 0x000fe40000000018 */
[----:B------:R-:W-:Y:S02]  /*2e90*/  LEA R12, P6, R17, R2, 0x1 ;  /* 0x00000002110c7211 */ /* 0x000fe400078c08ff */
[----:B--2---:R-:W-:Y:S01]  /*2ea0*/  IADD3 R16, R3, 0x1e, RZ ;  /* 0x0000001e03107810 */ /* 0x004fe20007ffe0ff */
[----:B------:R1:W-:Y:S01]  /*2eb0*/  @P3 STG.E.U16 [R8.64], R24 ;  /* 0x0000001808003986 */ /* 0x0003e2000c101504 */
[C---:B------:R-:W-:Y:S02]  /*2ec0*/  IADD3 R37, R17.reuse, c[0x0][0x198], RZ ;  /* 0x0000660011257a10 */ /* 0x040fe40007ffe0ff */
[----:B------:R-:W-:-:S02]  /*2ed0*/  LEA.HI.X.SX32 R13, R17, R0, 0x1, P6 ;  /* 0x00000000110d7211 */ /* 0x000fc400030f0eff */
[----:B------:R-:W-:Y:S02]  /*2ee0*/  ISETP.LT.AND P3, PT, R16, c[0x0][0x17c], !P0 ;  /* 0x00005f0010007a0c */ /* 0x000fe40004761270 */
[----:B------:R-:W-:Y:S01]  /*2ef0*/  LEA R16, P6, R37, R2, 0x1 ;  /* 0x0000000225107211 */ /* 0x000fe200078c08ff */
[----:B------:R2:W-:Y:S01]  /*2f00*/  @P2 STG.E.U16 [R12.64], R25 ;  /* 0x000000190c002986 */ /* 0x0005e2000c101504 */
[----:B0-----:R-:W-:Y:S02]  /*2f10*/  IADD3 R4, R3, 0x1f, RZ ;  /* 0x0000001f03047810 */ /* 0x001fe40007ffe0ff */
[C---:B------:R-:W-:Y:S02]  /*2f20*/  IADD3 R5, R37.reuse, c[0x0][0x198], RZ ;  /* 0x0000660025057a10 */ /* 0x040fe40007ffe0ff */
[----:B------:R-:W-:Y:S02]  /*2f30*/  LEA.HI.X.SX32 R17, R37, R0, 0x1, P6 ;  /* 0x0000000025117211 */ /* 0x000fe400030f0eff */
[----:B------:R-:W-:-:S02]  /*2f40*/  ISETP.LT.AND P2, PT, R4, c[0x0][0x17c], !P0 ;  /* 0x00005f0004007a0c */ /* 0x000fc40004741270 */
[----:B------:R-:W-:Y:S02]  /*2f50*/  LEA R4, P6, R5, R2, 0x1 ;  /* 0x0000000205047211 */ /* 0x000fe400078c08ff */
[----:B------:R-:W-:Y:S02]  /*2f60*/  PRMT R28, R25, 0x7632, R28 ;  /* 0x00007632191c7816 */ /* 0x000fe4000000001c */
[C---:B------:R-:W-:Y:S02]  /*2f70*/  IADD3 R21, R5.reuse, c[0x0][0x198], RZ ;  /* 0x0000660005157a10 */ /* 0x040fe40007ffe0ff */
[----:B------:R-:W-:Y:S01]  /*2f80*/  LEA.HI.X.SX32 R5, R5, R0, 0x1, P6 ;  /* 0x0000000005057211 */ /* 0x000fe200030f0eff */
[----:B------:R0:W-:Y:S01]  /*2f90*/  @P1 STG.E.U16 [R16.64], R28 ;  /* 0x0000001c10001986 */ /* 0x0001e2000c101504 */
[----:B-1----:R-:W-:Y:S02]  /*2fa0*/  IADD3 R9, R3, 0x21, RZ ;  /* 0x0000002103097810 */ /* 0x002fe40007ffe0ff */
[C---:B------:R-:W-:Y:S01]  /*2fb0*/  LEA R8, P6, R21.reuse, R2, 0x1 ;  /* 0x0000000215087211 */ /* 0x040fe200078c08ff */
[----:B------:R1:W-:Y:S01]  /*2fc0*/  @P5 STG.E.U16 [R4.64], R29 ;  /* 0x0000001d04005986 */ /* 0x0003e2000c101504 */
[----:B--2---:R-:W-:-:S02]  /*2fd0*/  IADD3 R13, R21, c[0x0][0x198], RZ ;  /* 0x00006600150d7a10 */ /* 0x004fc40007ffe0ff */
[----:B------:R-:W-:Y:S02]  /*2fe0*/  ISETP.LT.AND P5, PT, R9, c[0x0][0x17c], !P0 ;  /* 0x00005f0009007a0c */ /* 0x000fe400047a1270 */
[----:B------:R-:W-:Y:S02]  /*2ff0*/  LEA.HI.X.SX32 R9, R21, R0, 0x1, P6 ;  /* 0x0000000015097211 */ /* 0x000fe400030f0eff */
[----:B------:R-:W-:Y:S02]  /*3000*/  PRMT R21, R29, 0x7632, R21 ;  /* 0x000076321d157816 */ /* 0x000fe40000000015 */
[----:B------:R-:W-:Y:S02]  /*3010*/  LEA R12, P6, R13, R2, 0x1 ;  /* 0x000000020d0c7211 */ /* 0x000fe400078c08ff */
[----:B0-----:R-:W-:Y:S01]  /*3020*/  IADD3 R16, R3, 0x22, RZ ;  /* 0x0000002203107810 */ /* 0x001fe20007ffe0ff */
[----:B------:R0:W-:Y:S01]  /*3030*/  @P4 STG.E.U16 [R8.64], R21 ;  /* 0x0000001508004986 */ /* 0x0001e2000c101504 */
[----:B------:R-:W-:-:S02]  /*3040*/  IADD3 R17, R13, c[0x0][0x198], RZ ;  /* 0x000066000d117a10 */ /* 0x000fc40007ffe0ff */
[----:B------:R-:W-:Y:S02]  /*3050*/  IADD3 R20, R3, 0x20, RZ ;  /* 0x0000002003147810 */ /* 0x000fe40007ffe0ff */
[----:B------:R-:W-:Y:S02]  /*3060*/  LEA.HI.X.SX32 R13, R13, R0, 0x1, P6 ;  /* 0x000000000d0d7211 */ /* 0x000fe400030f0eff */
[----:B------:R-:W-:Y:S02]  /*3070*/  ISETP.LT.AND P4, PT, R16, c[0x0][0x17c], !P0 ;  /* 0x00005f0010007a0c */ /* 0x000fe40004781270 */
[----:B------:R-:W-:Y:S01]  /*3080*/  LEA R16, P6, R17, R2, 0x1 ;  /* 0x0000000211107211 */ /* 0x000fe200078c08ff */
[----:B------:R2:W-:Y:S01]  /*3090*/  @P3 STG.E.U16 [R12.64], R33 ;  /* 0x000000210c003986 */ /* 0x0005e2000c101504 */
[----:B-1----:R-:W-:Y:S02]  /*30a0*/  IADD3 R4, R3, 0x23, RZ ;  /* 0x0000002303047810 */ /* 0x002fe40007ffe0ff */
[----:B------:R-:W-:-:S02]  /*30b0*/  ISETP.LT.AND P1, PT, R20, c[0x0][0x17c], !P0 ;  /* 0x00005f0014007a0c */ /* 0x000fc40004721270 */
[C---:B------:R-:W-:Y:S02]  /*30c0*/  IADD3 R5, R17.reuse, c[0x0][0x198], RZ ;  /* 0x0000660011057a10 */ /* 0x040fe40007ffe0ff */
[----:B------:R-:W-:Y:S02]  /*30d0*/  LEA.HI.X.SX32 R17, R17, R0, 0x1, P6 ;  /* 0x0000000011117211 */ /* 0x000fe400030f0eff */
[----:B------:R-:W-:Y:S02]  /*30e0*/  ISETP.LT.AND P3, PT, R4, c[0x0][0x17c], !P0 ;  /* 0x00005f0004007a0c */ /* 0x000fe40004761270 */
[----:B------:R-:W-:Y:S02]  /*30f0*/  LEA R4, P6, R5, R2, 0x1 ;  /* 0x0000000205047211 */ /* 0x000fe400078c08ff */
[----:B------:R-:W-:Y:S02]  /*3100*/  PRMT R24, R33, 0x7632, R24 ;  /* 0x0000763221187816 */ /* 0x000fe40000000018 */
[----:B0-----:R-:W-:-:S02]  /*3110*/  IADD3 R21, R5, c[0x0][0x198], RZ ;  /* 0x0000660005157a10 */ /* 0x001fc40007ffe0ff */
[----:B------:R-:W-:Y:S01]  /*3120*/  LEA.HI.X.SX32 R5, R5, R0, 0x1, P6 ;  /* 0x0000000005057211 */ /* 0x000fe200030f0eff */
[----:B------:R0:W-:Y:S01]  /*3130*/  @P2 STG.E.U16 [R16.64], R24 ;  /* 0x0000001810002986 */ /* 0x0001e2000c101504 */
[C---:B------:R-:W-:Y:S02]  /*3140*/  IADD3 R20, R3.reuse, 0x24, RZ ;  /* 0x0000002403147810 */ /* 0x040fe40007ffe0ff */
[----:B------:R-:W-:Y:S01]  /*3150*/  IADD3 R9, R3, 0x25, RZ ;  /* 0x0000002503097810 */ /* 0x000fe20007ffe0ff */
[----:B------:R1:W-:Y:S01]  /*3160*/  @P1 STG.E.U16 [R4.64], R10 ;  /* 0x0000000a04001986 */ /* 0x0003e2000c101504 */
[C---:B------:R-:W-:Y:S02]  /*3170*/  LEA R8, P6, R21.reuse, R2, 0x1 ;  /* 0x0000000215087211 */ /* 0x040fe400078c08ff */
[----:B--2---:R-:W-:Y:S02]  /*3180*/  IADD3 R13, R21, c[0x0][0x198], RZ ;  /* 0x00006600150d7a10 */ /* 0x004fe40007ffe0ff */
[----:B------:R-:W-:-:S02]  /*3190*/  ISETP.LT.AND P2, PT, R20, c[0x0][0x17c], !P0 ;  /* 0x00005f0014007a0c */ /* 0x000fc40004741270 */
[----:B------:R-:W-:Y:S02]  /*31a0*/  ISETP.LT.AND P1, PT, R9, c[0x0][0x17c], !P0 ;  /* 0x00005f0009007a0c */ /* 0x000fe40004721270 */
[----:B------:R-:W-:Y:S02]  /*31b0*/  LEA.HI.X.SX32 R9, R21, R0, 0x1, P6 ;  /* 0x0000000015097211 */ /* 0x000fe400030f0eff */
[----:B------:R-:W-:Y:S02]  /*31c0*/  PRMT R20, R10, 0x7632, R20 ;  /* 0x000076320a147816 */ /* 0x000fe40000000014 */
[----:B------:R-:W-:Y:S02]  /*31d0*/  LEA R12, P6, R13, R2, 0x1 ;  /* 0x000000020d0c7211 */ /* 0x000fe400078c08ff */
[----:B0-----:R-:W-:Y:S01]  /*31e0*/  IADD3 R16, R3, 0x26, RZ ;  /* 0x0000002603107810 */ /* 0x001fe20007ffe0ff */
[----:B------:R0:W-:Y:S01]  /*31f0*/  @P5 STG.E.U16 [R8.64], R20 ;  /* 0x0000001408005986 */ /* 0x0001e2000c101504 */
[----:B------:R-:W-:-:S02]  /*3200*/  IADD3 R17, R13, c[0x0][0x198], RZ ;  /* 0x000066000d117a10 */ /* 0x000fc40007ffe0ff */
[----:B------:R-:W-:Y:S02]  /*3210*/  LEA.HI.X.SX32 R13, R13, R0, 0x1, P6 ;  /* 0x000000000d0d7211 */ /* 0x000fe400030f0eff */
[----:B------:R-:W-:Y:S02]  /*3220*/  ISETP.LT.AND P5, PT, R16, c[0x0][0x17c], !P0 ;  /* 0x00005f0010007a0c */ /* 0x000fe400047a1270 */
[----:B------:R-:W-:Y:S01]  /*3230*/  LEA R16, P6, R17, R2, 0x1 ;  /* 0x0000000211107211 */ /* 0x000fe200078c08ff */
[----:B------:R2:W-:Y:S01]  /*3240*/  @P4 STG.E.U16 [R12.64], R14 ;  /* 0x0000000e0c004986 */ /* 0x0005e2000c101504 */
[----:B-1----:R-:W-:Y:S02]  /*3250*/  IADD3 R4, R3, 0x27, RZ ;  /* 0x0000002703047810 */ /* 0x002fe40007ffe0ff */
[C---:B------:R-:W-:Y:S02]  /*3260*/  IADD3 R5, R17.reuse, c[0x0][0x198], RZ ;  /* 0x0000660011057a10 */ /* 0x040fe40007ffe0ff */
[----:B------:R-:W-:-:S02]  /*3270*/  LEA.HI.X.SX32 R17, R17, R0, 0x1, P6 ;  /* 0x0000000011117211 */ /* 0x000fc400030f0eff */
[----:B------:R-:W-:Y:S02]  /*3280*/  ISETP.LT.AND P4, PT, R4, c[0x0][0x17c], !P0 ;  /* 0x00005f0004007a0c */ /* 0x000fe40004781270 */
[C---:B------:R-:W-:Y:S02]  /*3290*/  LEA R4, P6, R5.reuse, R2, 0x1 ;  /* 0x0000000205047211 */ /* 0x040fe400078c08ff */
[----:B------:R-:W-:Y:S02]  /*32a0*/  PRMT R24, R14, 0x7632, R24 ;  /* 0x000076320e187816 */ /* 0x000fe40000000018 */
[C---:B------:R-:W-:Y:S02]  /*32b0*/  IADD3 R21, R5.reuse, c[0x0][0x198], RZ ;  /* 0x0000660005157a10 */ /* 0x040fe40007ffe0ff */
[----:B------:R-:W-:Y:S01]  /*32c0*/  LEA.HI.X.SX32 R5, R5, R0, 0x1, P6 ;  /* 0x0000000005057211 */ /* 0x000fe200030f0eff */
[----:B------:R1:W-:Y:S01]  /*32d0*/  @P3 STG.E.U16 [R16.64], R24 ;  /* 0x0000001810003986 */ /* 0x0003e2000c101504 */
[----:B0-----:R-:W-:-:S02]  /*32e0*/  IADD3 R9, R3, 0x29, RZ ;  /* 0x0000002903097810 */ /* 0x001fc40007ffe0ff */
[C---:B------:R-:W-:Y:S01]  /*32f0*/  LEA R8, P6, R21.reuse, R2, 0x1 ;  /* 0x0000000215087211 */ /* 0x040fe200078c08ff */
[----:B------:R0:W-:Y:S01]  /*3300*/  @P2 STG.E.U16 [R4.64], R6 ;  /* 0x0000000604002986 */ /* 0x0001e2000c101504 */
[----:B--2---:R-:W-:Y:S02]  /*3310*/  IADD3 R13, R21, c[0x0][0x198], RZ ;  /* 0x00006600150d7a10 */ /* 0x004fe40007ffe0ff */
[----:B------:R-:W-:Y:S02]  /*3320*/  ISETP.LT.AND P2, PT, R9, c[0x0][0x17c], !P0 ;  /* 0x00005f0009007a0c */ /* 0x000fe40004741270 */
[----:B------:R-:W-:Y:S02]  /*3330*/  LEA.HI.X.SX32 R9, R21, R0, 0x1, P6 ;  /* 0x0000000015097211 */ /* 0x000fe400030f0eff */
[C---:B------:R-:W-:Y:S02]  /*3340*/  LEA R12, P6, R13.reuse, R2, 0x1 ;  /* 0x000000020d0c7211 */ /* 0x040fe400078c08ff */
[----:B-1----:R-:W-:-:S02]  /*3350*/  IADD3 R17, R13, c[0x0][0x198], RZ ;  /* 0x000066000d117a10 */ /* 0x002fc40007ffe0ff */
[----:B------:R-:W-:Y:S02]  /*3360*/  PRMT R14, R6, 0x7632, R14 ;  /* 0x00007632060e7816 */ /* 0x000fe4000000000e */
[----:B------:R-:W-:Y:S02]  /*3370*/  LEA.HI.X.SX32 R13, R13, R0, 0x1, P6 ;  /* 0x000000000d0d7211 */ /* 0x000fe400030f0eff */
[----:B------:R-:W-:Y:S01]  /*3380*/  LEA R16, P6, R17, R2, 0x1 ;  /* 0x0000000211107211 */ /* 0x000fe200078c08ff */
[----:B------:R1:W-:Y:S01]  /*3390*/  @P1 STG.E.U16 [R8.64], R14 ;  /* 0x0000000e08001986 */ /* 0x0003e2000c101504 */
[C---:B0-----:R-:W-:Y:S02]  /*33a0*/  IADD3 R4, R3.reuse, 0x2b, RZ ;  /* 0x0000002b03047810 */ /* 0x041fe40007ffe0ff */
[----:B------:R-:W-:Y:S01]  /*33b0*/  IADD3 R10, R3, 0x28, RZ ;  /* 0x00000028030a7810 */ /* 0x000fe20007ffe0ff */
[----:B------:R0:W-:Y:S01]  /*33c0*/  @P5 STG.E.U16 [R12.64], R18 ;  /* 0x000000120c005986 */ /* 0x0001e2000c101504 */
[----:B------:R-:W-:-:S02]  /*33d0*/  IADD3 R5, R17, c[0x0][0x198], RZ ;  /* 0x0000660011057a10 */ /* 0x000fc40007ffe0ff */
[----:B------:R-:W-:Y:S02]  /*33e0*/  LEA.HI.X.SX32 R17, R17, R0, 0x1, P6 ;  /* 0x0000000011117211 */ /* 0x000fe400030f0eff */
[----:B------:R-:W-:Y:S02]  /*33f0*/  ISETP.LT.AND P5, PT, R4, c[0x0][0x17c], !P0 ;  /* 0x00005f0004007a0c */ /* 0x000fe400047a1270 */
[----:B------:R-:W-:Y:S02]  /*3400*/  ISETP.LT.AND P3, PT, R10, c[0x0][0x17c], !P0 ;  /* 0x00005f000a007a0c */ /* 0x000fe40004761270 */
[----:B------:R-:W-:Y:S02]  /*3410*/  LEA R4, P6, R5, R2, 0x1 ;  /* 0x0000000205047211 */ /* 0x000fe400078c08ff */
[----:B------:R-:W-:Y:S02]  /*3420*/  IADD3 R10, R3, 0x2a, RZ ;  /* 0x0000002a030a7810 */ /* 0x000fe40007ffe0ff */
[----:B-1----:R-:W-:-:S02]  /*3430*/  IADD3 R9, R5, c[0x0][0x198], RZ ;  /* 0x0000660005097a10 */ /* 0x002fc40007ffe0ff */
[----:B------:R-:W-:Y:S02]  /*3440*/  LEA.HI.X.SX32 R5, R5, R0, 0x1, P6 ;  /* 0x0000000005057211 */ /* 0x000fe400030f0eff */
[----:B------:R-:W-:Y:S02]  /*3450*/  ISETP.LT.AND P1, PT, R10, c[0x0][0x17c], !P0 ;  /* 0x00005f000a007a0c */ /* 0x000fe40004721270 */
[C---:B------:R-:W-:Y:S02]  /*3460*/  LEA R8, P6, R9.reuse, R2, 0x1 ;  /* 0x0000000209087211 */ /* 0x040fe400078c08ff */
[----:B------:R-:W-:Y:S02]  /*3470*/  PRMT R10, R18, 0x7632, R10 ;  /* 0x00007632120a7816 */ /* 0x000fe4000000000a */
[C---:B0-----:R-:W-:Y:S02]  /*3480*/  IADD3 R13, R9.reuse, c[0x0][0x198], RZ ;  /* 0x00006600090d7a10 */ /* 0x041fe40007ffe0ff */
[----:B------:R-:W-:Y:S01]  /*3490*/  LEA.HI.X.SX32 R9, R9, R0, 0x1, P6 ;  /* 0x0000000009097211 */ /* 0x000fe200030f0eff */
[----:B------:R0:W-:Y:S01]  /*34a0*/  @P4 STG.E.U16 [R16.64], R10 ;  /* 0x0000000a10004986 */ /* 0x0001e2000c101504 */
[----:B------:R-:W-:-:S02]  /*34b0*/  LEA R12, P6, R13, R2, 0x1 ;  /* 0x000000020d0c7211 */ /* 0x000fc400078c08ff */
[C---:B------:R-:W-:Y:S01]  /*34c0*/  IADD3 R6, R3.reuse, 0x2c, RZ ;  /* 0x0000002c03067810 */ /* 0x040fe20007ffe0ff */
[----:B------:R1:W-:Y:S01]  /*34d0*/  @P3 STG.E.U16 [R4.64], R22 ;  /* 0x0000001604003986 */ /* 0x0003e2000c101504 */
[----:B------:R-:W-:Y:S02]  /*34e0*/  PRMT R14, R26, 0x7632, R14 ;  /* 0x000076321a0e7816 */ /* 0x000fe4000000000e */
[----:B------:R-:W-:Y:S02]  /*34f0*/  ISETP.LT.AND P4, PT, R6, c[0x0][0x17c], !P0 ;  /* 0x00005f0006007a0c */ /* 0x000fe40004781270 */
[----:B------:R-:W-:Y:S02]  /*3500*/  IADD3 R6, R3, 0x2d, RZ ;  /* 0x0000002d03067810 */ /* 0x000fe40007ffe0ff */
[----:B0-----:R-:W-:Y:S02]  /*3510*/  IADD3 R17, R13, c[0x0][0x198], RZ ;  /* 0x000066000d117a10 */ /* 0x001fe40007ffe0ff */
[----:B------:R-:W-:-:S02]  /*3520*/  PRMT R10, R22, 0x7632, R10 ;  /* 0x00007632160a7816 */ /* 0x000fc4000000000a */
[----:B------:R-:W-:Y:S02]  /*3530*/  LEA.HI.X.SX32 R13, R13, R0, 0x1, P6 ;  /* 0x000000000d0d7211 */ /* 0x000fe400030f0eff */
[----:B------:R-:W-:Y:S01]  /*3540*/  LEA R16, P6, R17, R2, 0x1 ;  /* 0x0000000211107211 */ /* 0x000fe200078c08ff */
[----:B------:R0:W-:Y:S01]  /*3550*/  @P2 STG.E.U16 [R8.64], R10 ;  /* 0x0000000a08002986 */ /* 0x0001e2000c101504 */
[----:B-1----:R-:W-:Y:S02]  /*3560*/  IADD3 R4, R3, 0x2f, RZ ;  /* 0x0000002f03047810 */ /* 0x002fe40007ffe0ff */
[C---:B------:R-:W-:Y:S01]  /*3570*/  IADD3 R5, R17.reuse, c[0x0][0x198], RZ ;  /* 0x0000660011057a10 */ /* 0x040fe20007ffe0ff */
[----:B------:R1:W-:Y:S01]  /*3580*/  @P1 STG.E.U16 [R12.64], R26 ;  /* 0x0000001a0c001986 */ /* 0x0003e2000c101504 */
[----:B------:R-:W-:Y:S02]  /*3590*/  LEA.HI.X.SX32 R17, R17, R0, 0x1, P6 ;  /* 0x0000000011117211 */ /* 0x000fe400030f0eff */
[----:B------:R-:W-:-:S02]  /*35a0*/  ISETP.LT.AND P1, PT, R4, c[0x0][0x17c], !P0 ;  /* 0x00005f0004007a0c */ /* 0x000fc40004721270 */
[C---:B------:R-:W-:Y:S01]  /*35b0*/  LEA R4, P6, R5.reuse, R2, 0x1 ;  /* 0x0000000205047211 */ /* 0x040fe200078c08ff */
[----:B------:R2:W-:Y:S01]  /*35c0*/  @P5 STG.E.U16 [R16.64], R14 ;  /* 0x0000000e10005986 */ /* 0x0005e2000c101504 */
[----:B------:R-:W-:Y:S02]  /*35d0*/  ISETP.LT.AND P3, PT, R6, c[0x0][0x17c], !P0 ;  /* 0x00005f0006007a0c */ /* 0x000fe40004761270 */
[----:B0-----:R-:W-:Y:S02]  /*35e0*/  IADD3 R9, R5, c[0x0][0x198], RZ ;  /* 0x0000660005097a10 */ /* 0x001fe40007ffe0ff */
[----:B------:R-:W-:Y:S02]  /*35f0*/  IADD3 R6, R3, 0x2e, RZ ;  /* 0x0000002e03067810 */ /* 0x000fe40007ffe0ff */
[----:B------:R-:W-:Y:S02]  /*3600*/  LEA.HI.X.SX32 R5, R5, R0, 0x1, P6 ;  /* 0x0000000005057211 */ /* 0x000fe400030f0eff */
[----:B------:R-:W-:-:S02]  /*3610*/  LEA R8, P6, R9, R2, 0x1 ;  /* 0x0000000209087211 */ /* 0x000fc400078c08ff */
[C---:B-1----:R-:W-:Y:S01]  /*3620*/  IADD3 R13, R9.reuse, c[0x0][0x198], RZ ;  /* 0x00006600090d7a10 */ /* 0x042fe20007ffe0ff */
[----:B------:R0:W-:Y:S01]  /*3630*/  @P4 STG.E.U16 [R4.64], R30 ;  /* 0x0000001e04004986 */ /* 0x0001e2000c101504 */
[----:B------:R-:W-:Y:S02]  /*3640*/  ISETP.LT.AND P2, PT, R6, c[0x0][0x17c], !P0 ;  /* 0x00005f0006007a0c */ /* 0x000fe40004741270 */
[----:B------:R-:W-:Y:S02]  /*3650*/  LEA.HI.X.SX32 R9, R9, R0, 0x1, P6 ;  /* 0x0000000009097211 */ /* 0x000fe400030f0eff */
[C---:B------:R-:W-:Y:S02]  /*3660*/  LEA R12, P6, R13.reuse, R2, 0x1 ;  /* 0x000000020d0c7211 */ /* 0x040fe400078c08ff */
[----:B--2---:R-:W-:Y:S02]  /*3670*/  IADD3 R17, R13, c[0x0][0x198], RZ ;  /* 0x000066000d117a10 */ /* 0x004fe40007ffe0ff */
[----:B------:R-:W-:-:S02]  /*3680*/  PRMT R10, R30, 0x7632, R10 ;  /* 0x000076321e0a7816 */ /* 0x000fc4000000000a */
[----:B------:R-:W-:Y:S02]  /*3690*/  LEA.HI.X.SX32 R13, R13, R0, 0x1, P6 ;  /* 0x000000000d0d7211 */ /* 0x000fe400030f0eff */
[----:B------:R-:W-:Y:S01]  /*36a0*/  LEA R16, P6, R17, R2, 0x1 ;  /* 0x0000000211107211 */ /* 0x000fe200078c08ff */
[----:B------:R1:W-:Y:S01]  /*36b0*/  @P3 STG.E.U16 [R8.64], R10 ;  /* 0x0000000a08003986 */ /* 0x0003e2000c101504 */
[C---:B0-----:R-:W-:Y:S02]  /*36c0*/  IADD3 R4, R3.reuse, 0x33, RZ ;  /* 0x0000003303047810 */ /* 0x041fe40007ffe0ff */
[----:B------:R-:W-:Y:S01]  /*36d0*/  IADD3 R6, R3, 0x30, RZ ;  /* 0x0000003003067810 */ /* 0x000fe20007ffe0ff */
[----:B------:R0:W-:Y:S01]  /*36e0*/  @P2 STG.E.U16 [R12.64], R34 ;  /* 0x000000220c002986 */ /* 0x0001e2000c101504 */
[C---:B------:R-:W-:Y:S02]  /*36f0*/  IADD3 R21, R17.reuse, c[0x0][0x198], RZ ;  /* 0x0000660011157a10 */ /* 0x040fe40007ffe0ff */
[----:B------:R-:W-:-:S02]  /*3700*/  LEA.HI.X.SX32 R17, R17, R0, 0x1, P6 ;  /* 0x0000000011117211 */ /* 0x000fc400030f0eff */
[----:B------:R-:W-:Y:S02]  /*3710*/  PRMT R14, R34, 0x7632, R14 ;  /* 0x00007632220e7816 */ /* 0x000fe4000000000e */
[----:B------:R-:W-:Y:S02]  /*3720*/  ISETP.LT.AND P2, PT, R4, c[0x0][0x17c], !P0 ;  /* 0x00005f0004007a0c */ /* 0x000fe40004741270 */
[----:B------:R-:W-:Y:S01]  /*3730*/  IADD3 R5, R3, 0x34, RZ ;  /* 0x0000003403057810 */ /* 0x000fe20007ffe0ff */
[----:B------:R2:W-:Y:S01]  /*3740*/  @P1 STG.E.U16 [R16.64], R14 ;  /* 0x0000000e10001986 */ /* 0x0005e2000c101504 */
[----:B------:R-:W-:Y:S02]  /*3750*/  ISETP.LT.AND P5, PT, R6, c[0x0][0x17c], !P0 ;  /* 0x00005f0006007a0c */ /* 0x000fe400047a1270 */
[----:B------:R-:W-:Y:S02]  /*3760*/  LEA R4, P6, R21, R2, 0x1 ;  /* 0x0000000215047211 */ /* 0x000fe400078c08ff */
[----:B------:R-:W-:-:S02]  /*3770*/  IADD3 R6, R3, 0x31, RZ ;  /* 0x0000003103067810 */ /* 0x000fc40007ffe0ff */
[----:B-1----:R-:W-:Y:S02]  /*3780*/  IADD3 R9, R21, c[0x0][0x198], RZ ;  /* 0x0000660015097a10 */ /* 0x002fe40007ffe0ff */
[----:B------:R-:W-:Y:S02]  /*3790*/  ISETP.LT.AND P1, PT, R5, c[0x0][0x17c], !P0 ;  /* 0x00005f0005007a0c */ /* 0x000fe40004721270 */
[----:B------:R-:W-:Y:S02]  /*37a0*/  LEA.HI.X.SX32 R5, R21, R0, 0x1, P6 ;  /* 0x0000000015057211 */ /* 0x000fe400030f0eff */
[----:B------:R-:W-:Y:S02]  /*37b0*/  ISETP.LT.AND P4, PT, R6, c[0x0][0x17c], !P0 ;  /* 0x00005f0006007a0c */ /* 0x000fe40004781270 */
[----:B------:R-:W-:Y:S01]  /*37c0*/  LEA R8, P6, R9, R2, 0x1 ;  /* 0x0000000209087211 */ /* 0x000fe200078c08ff */
[----:B------:R1:W-:Y:S01]  /*37d0*/  @P5 STG.E.U16 [R4.64], R11 ;  /* 0x0000000b04005986 */ /* 0x0003e2000c101504 */
[----:B------:R-:W-:-:S02]  /*37e0*/  IADD3 R6, R3, 0x32, RZ ;  /* 0x0000003203067810 */ /* 0x000fc40007ffe0ff */
[C---:B0-----:R-:W-:Y:S02]  /*37f0*/  IADD3 R13, R9.reuse, c[0x0][0x198], RZ ;  /* 0x00006600090d7a10 */ /* 0x041fe40007ffe0ff */
[----:B------:R-:W-:Y:S02]  /*3800*/  LEA.HI.X.SX32 R9, R9, R0, 0x1, P6 ;  /* 0x0000000009097211 */ /* 0x000fe400030f0eff */
[----:B------:R-:W-:Y:S02]  /*3810*/  ISETP.LT.AND P3, PT, R6, c[0x0][0x17c], !P0 ;  /* 0x00005f0006007a0c */ /* 0x000fe40004761270 */
[C---:B------:R-:W-:Y:S02]  /*3820*/  LEA R12, P6, R13.reuse, R2, 0x1 ;  /* 0x000000020d0c7211 */ /* 0x040fe400078c08ff */
[C---:B--2---:R-:W-:Y:S02]  /*3830*/  IADD3 R17, R13.reuse, c[0x0][0x198], RZ ;  /* 0x000066000d117a10 */ /* 0x044fe40007ffe0ff */
[----:B------:R-:W-:-:S02]  /*3840*/  LEA.HI.X.SX32 R13, R13, R0, 0x1, P6 ;  /* 0x000000000d0d7211 */ /* 0x000fc400030f0eff */
[----:B------:R-:W-:Y:S02]  /*3850*/  LEA R16, P6, R17, R2, 0x1 ;  /* 0x0000000211107211 */ /* 0x000fe400078c08ff */
[----:B------:R-:W-:Y:S02]  /*3860*/  PRMT R10, R11, 0x7632, R10 ;  /* 0x000076320b0a7816 */ /* 0x000fe4000000000a */
[----:B-1----:R-:W-:Y:S02]  /*3870*/  IADD3 R11, R17, c[0x0][0x198], RZ ;  /* 0x00006600110b7a10 */ /* 0x002fe40007ffe0ff */
[----:B------:R-:W-:Y:S01]  /*3880*/  IADD3 R6, R3, 0x35, RZ ;  /* 0x0000003503067810 */ /* 0x000fe20007ffe0ff */
[----:B------:R0:W-:Y:S01]  /*3890*/  @P4 STG.E.U16 [R8.64], R10 ;  /* 0x0000000a08004986 */ /* 0x0001e2000c101504 */
[----:B------:R-:W-:Y:S02]  /*38a0*/  PRMT R14, R15, 0x7632, R14 ;  /* 0x000076320f0e7816 */ /* 0x000fe4000000000e */
[----:B------:R-:W-:Y:S01]  /*38b0*/  LEA.HI.X.SX32 R17, R17, R0, 0x1, P6 ;  /* 0x0000000011117211 */ /* 0x000fe200030f0eff */
[----:B------:R1:W-:Y:S01]  /*38c0*/  @P3 STG.E.U16 [R12.64], R15 ;  /* 0x0000000f0c003986 */ /* 0x0003e2000c101504 */
[----:B------:R-:W-:-:S02]  /*38d0*/  IADD3 R5, R3, 0x38, RZ ;  /* 0x0000003803057810 */ /* 0x000fc40007ffe0ff */
[----:B------:R-:W-:Y:S01]  /*38e0*/  LEA R4, P6, R11, R2, 0x1 ;  /* 0x000000020b047211 */ /* 0x000fe200078c08ff */
[----:B------:R2:W-:Y:S01]  /*38f0*/  @P2 STG.E.U16 [R16.64], R14 ;  /* 0x0000000e10002986 */ /* 0x0005e2000c101504 */
[----:B------:R-:W-:Y:S02]  /*3900*/  ISETP.LT.AND P5, PT, R6, c[0x0][0x17c], !P0 ;  /* 0x00005f0006007a0c */ /* 0x000fe400047a1270 */
[----:B------:R-:W-:Y:S02]  /*3910*/  IADD3 R6, R3, 0x36, RZ ;  /* 0x0000003603067810 */ /* 0x000fe40007ffe0ff */
[----:B0-----:R-:W-:Y:S02]  /*3920*/  IADD3 R9, R11, c[0x0][0x198], RZ ;  /* 0x000066000b097a10 */ /* 0x001fe40007ffe0ff */
[----:B------:R-:W-:Y:S02]  /*3930*/  ISETP.LT.AND P2, PT, R5, c[0x0][0x17c], !P0 ;  /* 0x00005f0005007a0c */ /* 0x000fe40004741270 */
[----:B------:R-:W-:-:S02]  /*3940*/  LEA.HI.X.SX32 R5, R11, R0, 0x1, P6 ;  /* 0x000000000b057211 */ /* 0x000fc400030f0eff */
[C---:B------:R-:W-:Y:S02]  /*3950*/  LEA R8, P6, R9.reuse, R2, 0x1 ;  /* 0x0000000209087211 */ /* 0x040fe400078c08ff */
[----:B------:R-:W-:Y:S01]  /*3960*/  ISETP.LT.AND P4, PT, R6, c[0x0][0x17c], !P0 ;  /* 0x00005f0006007a0c */ /* 0x000fe20004781270 */
[----:B------:R0:W-:Y:S01]  /*3970*/  @P1 STG.E.U16 [R4.64], R7 ;  /* 0x0000000704001986 */ /* 0x0001e2000c101504 */
[----:B------:R-:W-:Y:S02]  /*3980*/  IADD3 R11, R9, c[0x0][0x198], RZ ;  /* 0x00006600090b7a10 */ /* 0x000fe40007ffe0ff */
[----:B------:R-:W-:Y:S02]  /*3990*/  IADD3 R6, R3, 0x37, RZ ;  /* 0x0000003703067810 */ /* 0x000fe40007ffe0ff */
[----:B------:R-:W-:Y:S02]  /*39a0*/  LEA.HI.X.SX32 R9, R9, R0, 0x1, P6 ;  /* 0x0000000009097211 */ /* 0x000fe400030f0eff */
[----:B------:R-:W-:-:S02]  /*39b0*/  LEA R10, P6, R11, R2, 0x1 ;  /* 0x000000020b0a7211 */ /* 0x000fc400078c08ff */
[----:B------:R-:W-:Y:S02]  /*39c0*/  ISETP.LT.AND P3, PT, R6, c[0x0][0x17c], !P0 ;  /* 0x00005f0006007a0c */ /* 0x000fe40004761270 */
[----:B-1----:R-:W-:Y:S02]  /*39d0*/  IADD3 R13, R11, c[0x0][0x198], RZ ;  /* 0x000066000b0d7a10 */ /* 0x002fe40007ffe0ff */
[----:B------:R-:W-:Y:S02]  /*39e0*/  IADD3 R6, R3, 0x39, RZ ;  /* 0x0000003903067810 */ /* 0x000fe40007ffe0ff */
[----:B------:R-:W-:Y:S02]  /*39f0*/  LEA.HI.X.SX32 R11, R11, R0, 0x1, P6 ;  /* 0x000000000b0b7211 */ /* 0x000fe400030f0eff */
[----:B------:R-:W-:Y:S02]  /*3a00*/  LEA R12, P6, R13, R2, 0x1 ;  /* 0x000000020d0c7211 */ /* 0x000fe400078c08ff */
[----:B--2---:R-:W-:-:S02]  /*3a10*/  PRMT R17, R7, 0x7632, R17 ;  /* 0x0000763207117816 */ /* 0x004fc40000000011 */
[----:B------:R-:W-:Y:S02]  /*3a20*/  ISETP.LT.AND P1, PT, R6, c[0x0][0x17c], !P0 ;  /* 0x00005f0006007a0c */ /* 0x000fe40004721270 */
[----:B------:R-:W-:Y:S01]  /*3a30*/  IADD3 R6, R3, 0x3a, RZ ;  /* 0x0000003a03067810 */ /* 0x000fe20007ffe0ff */
[----:B------:R1:W-:Y:S01]  /*3a40*/  @P5 STG.E.U16 [R8.64], R17 ;  /* 0x0000001108005986 */ /* 0x0003e2000c101504 */
[----:B0-----:R-:W-:Y:S02]  /*3a50*/  IADD3 R7, R13, c[0x0][0x198], RZ ;  /* 0x000066000d077a10 */ /* 0x001fe40007ffe0ff */
[----:B------:R-:W-:Y:S01]  /*3a60*/  PRMT R14, R19, 0x7632, R14 ;  /* 0x00007632130e7816 */ /* 0x000fe2000000000e */
[----:B------:R0:W-:Y:S01]  /*3a70*/  @P4 STG.E.U16 [R10.64], R19 ;  /* 0x000000130a004986 */ /* 0x0001e2000c101504 */
[----:B------:R-:W-:Y:S02]  /*3a80*/  LEA.HI.X.SX32 R13, R13, R0, 0x1, P6 ;  /* 0x000000000d0d7211 */ /* 0x000fe400030f0eff */
[----:B------:R-:W-:-:S02]  /*3a90*/  IADD3 R5, R3, 0x3c, RZ ;  /* 0x0000003c03057810 */ /* 0x000fc40007ffe0ff */
[----:B------:R-:W-:Y:S01]  /*3aa0*/  ISETP.LT.AND P5, PT, R6, c[0x0][0x17c], !P0 ;  /* 0x00005f0006007a0c */ /* 0x000fe200047a1270 */
[----:B------:R2:W-:Y:S01]  /*3ab0*/  @P3 STG.E.U16 [R12.64], R14 ;  /* 0x0000000e0c003986 */ /* 0x0005e2000c101504 */
[C---:B------:R-:W-:Y:S02]  /*3ac0*/  LEA R4, P6, R7.reuse, R2, 0x1 ;  /* 0x0000000207047211 */ /* 0x040fe400078c08ff */
[----:B-1----:R-:W-:Y:S02]  /*3ad0*/  IADD3 R9, R7, c[0x0][0x198], RZ ;  /* 0x0000660007097a10 */ /* 0x002fe40007ffe0ff */
[----:B------:R-:W-:Y:S02]  /*3ae0*/  IADD3 R6, R3, 0x3b, RZ ;  /* 0x0000003b03067810 */ /* 0x000fe40007ffe0ff */
[----:B------:R-:W-:Y:S02]  /*3af0*/  ISETP.LT.AND P3, PT, R5, c[0x0][0x17c], !P0 ;  /* 0x00005f0005007a0c */ /* 0x000fe40004761270 */
[----:B------:R-:W-:-:S02]  /*3b00*/  LEA.HI.X.SX32 R5, R7, R0, 0x1, P6 ;  /* 0x0000000007057211 */ /* 0x000fc400030f0eff */
[----:B------:R-:W-:Y:S02]  /*3b10*/  IADD3 R15, R9, c[0x0][0x198], RZ ;  /* 0x00006600090f7a10 */ /* 0x000fe40007ffe0ff */
[----:B------:R-:W-:Y:S01]  /*3b20*/  ISETP.LT.AND P4, PT, R6, c[0x0][0x17c], !P0 ;  /* 0x00005f0006007a0c */ /* 0x000fe20004781270 */
[----:B------:R1:W-:Y:S01]  /*3b30*/  @P2 STG.E.U16 [R4.64], R23 ;  /* 0x0000001704002986 */ /* 0x0003e2000c101504 */
[----:B------:R-:W-:Y:S02]  /*3b40*/  IADD3 R8, R3, 0x3d, RZ ;  /* 0x0000003d03087810 */ /* 0x000fe40007ffe0ff */
[----:B------:R-:W-:Y:S02]  /*3b50*/  LEA R6, P6, R9, R2, 0x1 ;  /* 0x0000000209067211 */ /* 0x000fe400078c08ff */
[----:B0-----:R-:W-:Y:S02]  /*3b60*/  IADD3 R11, R15, c[0x0][0x198], RZ ;  /* 0x000066000f0b7a10 */ /* 0x001fe40007ffe0ff */
[----:B------:R-:W-:-:S02]  /*3b70*/  LEA.HI.X.SX32 R7, R9, R0, 0x1, P6 ;  /* 0x0000000009077211 */ /* 0x000fc400030f0eff */
[----:B------:R-:W-:Y:S02]  /*3b80*/  ISETP.LT.AND P2, PT, R8, c[0x0][0x17c], !P0 ;  /* 0x00005f0008007a0c */ /* 0x000fe40004741270 */
[----:B------:R-:W-:Y:S02]  /*3b90*/  LEA R8, P6, R15, R2, 0x1 ;  /* 0x000000020f087211 */ /* 0x000fe400078c08ff */
[----:B--2---:R-:W-:Y:S02]  /*3ba0*/  IADD3 R13, R11, c[0x0][0x198], RZ ;  /* 0x000066000b0d7a10 */ /* 0x004fe40007ffe0ff */
[----:B------:R-:W-:Y:S02]  /*3bb0*/  PRMT R16, R23, 0x7632, R16 ;  /* 0x0000763217107816 */ /* 0x000fe40000000010 */
[----:B------:R-:W-:Y:S02]  /*3bc0*/  LEA.HI.X.SX32 R9, R15, R0, 0x1, P6 ;  /* 0x000000000f097211 */ /* 0x000fe400030f0eff */
[----:B------:R-:W-:Y:S01]  /*3bd0*/  IADD3 R15, R13, c[0x0][0x198], RZ ;  /* 0x000066000d0f7a10 */ /* 0x000fe20007ffe0ff */
[----:B------:R0:W-:Y:S01]  /*3be0*/  @P1 STG.E.U16 [R6.64], R16 ;  /* 0x0000001006001986 */ /* 0x0001e2000c101504 */
[----:B------:R-:W-:-:S02]  /*3bf0*/  LEA R10, P1, R11, R2, 0x1 ;  /* 0x000000020b0a7211 */ /* 0x000fc400078208ff */
[----:B------:R-:W-:Y:S01]  /*3c00*/  LEA R12, P6, R13, R2, 0x1 ;  /* 0x000000020d0c7211 */ /* 0x000fe200078c08ff */
[----:B------:R2:W-:Y:S01]  /*3c10*/  @P5 STG.E.U16 [R8.64], R27 ;  /* 0x0000001b08005986 */ /* 0x0005e2000c101504 */
[----:B------:R-:W-:Y:S02]  /*3c20*/  IADD3 R17, R15, c[0x0][0x198], RZ ;  /* 0x000066000f117a10 */ /* 0x000fe40007ffe0ff */
[-C--:B------:R-:W-:Y:S02]  /*3c30*/  LEA.HI.X.SX32 R11, R11, R0.reuse, 0x1, P1 ;  /* 0x000000000b0b7211 */ /* 0x080fe400008f0eff */
[----:B------:R-:W-:Y:S02]  /*3c40*/  LEA.HI.X.SX32 R13, R13, R0, 0x1, P6 ;  /* 0x000000000d0d7211 */ /* 0x000fe400030f0eff */
[-C--:B-1----:R-:W-:Y:S02]  /*3c50*/  LEA R4, P6, R15, R2.reuse, 0x1 ;  /* 0x000000020f047211 */ /* 0x082fe400078c08ff */
[----:B0-----:R-:W-:-:S02]  /*3c60*/  LEA R6, P1, R17, R2, 0x1 ;  /* 0x0000000211067211 */ /* 0x001fc400078208ff */
[----:B------:R-:W-:Y:S02]  /*3c70*/  IADD3 R14, R3, 0x3e, RZ ;  /* 0x0000003e030e7810 */ /* 0x000fe40007ffe0ff */
[----:B------:R-:W-:Y:S02]  /*3c80*/  IADD3 R19, R17, c[0x0][0x198], RZ ;  /* 0x0000660011137a10 */ /* 0x000fe40007ffe0ff */
[----:B------:R-:W-:Y:S02]  /*3c90*/  IADD3 R3, R3, 0x3f, RZ ;  /* 0x0000003f03037810 */ /* 0x000fe40007ffe0ff */
[-C--:B------:R-:W-:Y:S02]  /*3ca0*/  LEA.HI.X.SX32 R5, R15, R0.reuse, 0x1, P6 ;  /* 0x000000000f057211 */ /* 0x080fe400030f0eff */
[----:B------:R-:W-:Y:S02]  /*3cb0*/  LEA.HI.X.SX32 R7, R17, R0, 0x1, P1 ;  /* 0x0000000011077211 */ /* 0x000fe400008f0eff */
[----:B------:R-:W-:-:S02]  /*3cc0*/  LEA R2, P6, R19, R2, 0x1 ;  /* 0x0000000213027211 */ /* 0x000fc400078c08ff */
[----:B------:R-:W-:Y:S02]  /*3cd0*/  ISETP.LT.AND P1, PT, R14, c[0x0][0x17c], !P0 ;  /* 0x00005f000e007a0c */ /* 0x000fe40004721270 */
[----:B------:R-:W-:Y:S02]  /*3ce0*/  ISETP.LT.AND P0, PT, R3, c[0x0][0x17c], !P0 ;  /* 0x00005f0003007a0c */ /* 0x000fe40004701270 */
[----:B------:R-:W-:Y:S02]  /*3cf0*/  LEA.HI.X.SX32 R3, R19, R0, 0x1, P6 ;  /* 0x0000000013037211 */ /* 0x000fe400030f0eff */
[----:B------:R-:W-:Y:S02]  /*3d00*/  PRMT R0, R27, 0x7632, R0 ;  /* 0x000076321b007816 */ /* 0x000fe40000000000 */
[----:B--2---:R-:W-:-:S03]  /*3d10*/  PRMT R9, R31, 0x7632, R9 ;  /* 0x000076321f097816 */ /* 0x004fc60000000009 */
[----:B------:R0:W-:Y:S04]  /*3d20*/  @P4 STG.E.U16 [R10.64], R0 ;  /* 0x000000000a004986 */ /* 0x0001e8000c101504 */
[----:B------:R0:W-:Y:S04]  /*3d30*/  @P3 STG.E.U16 [R12.64], R31 ;  /* 0x0000001f0c003986 */ /* 0x0001e8000c101504 */
[----:B------:R0:W-:Y:S04]  /*3d40*/  @P2 STG.E.U16 [R4.64], R9 ;  /* 0x0000000904002986 */ /* 0x0001e8000c101504 */
[----:B------:R0:W-:Y:S01]  /*3d50*/  @P1 STG.E.U16 [R6.64], R35 ;  /* 0x0000002306001986 */ /* 0x0001e2000c101504 */
[----:B------:R-:W-:Y:S05]  /*3d60*/  @!P0 EXIT ;  /* 0x000000000000894d */ /* 0x000fea0003800000 */
[----:B0-----:R-:W-:-:S05]  /*3d70*/  PRMT R35, R35, 0x7632, R35 ;  /* 0x0000763223237816 */ /* 0x001fca0000000023 */
[----:B------:R-:W-:Y:S01]  /*3d80*/  STG.E.U16 [R2.64], R35 ;  /* 0x0000002302007986 */ /* 0x000fe2000c101504 */
[----:B------:R-:W-:Y:S05]  /*3d90*/  EXIT ;  /* 0x000000000000794d */ /* 0x000fea0003800000 */
.L_x_3:
[----:B------:R-:W-:-:S00]  /*3da0*/  BRA `(.L_x_3) ;  /* 0xfffffff000007947 */ /* 0x000fc0000383ffff */
[----:B------:R-:W-:-:S00]  /*3db0*/  NOP ;  /* 0x0000000000007918 */ /* 0x000fc00000000000 */
        /* <DEDUP_REMOVED lines=12> */
.L_x_4:


//--------------------- .nv.shared.matmul_kernel  --------------------------
	.section	.nv.shared.matmul_kernel,"aw",@nobits
	.sectionflags	@""
	.align	16
